// auto-generated by cutlass_sweep.gemm — config: {"arch": "sm_90", "cluster_m": 1, "cluster_n": 1, "dtype": "tf32", "stages": 3, "tile_k": 64, "tile_m": 128, "tile_n": 128}
#include "cutlass/cutlass.h"
#include "cutlass/gemm/collective/collective_builder.hpp"
#include "cutlass/gemm/device/gemm_universal_adapter.h"
#include "cutlass/gemm/kernel/gemm_universal.hpp"
#include "cutlass/epilogue/collective/collective_builder.hpp"

using ElemA = cutlass::tfloat32_t;
using ElemB = cutlass::tfloat32_t;
using ElemCD = cutlass::tfloat32_t;
using Acc  = float;
using TileShape    = cute::Shape<cute::_128, cute::_128, cute::_64>;
using ClusterShape = cute::Shape<cute::_1, cute::_1, cute::_1>;

using CollectiveEpilogue = typename cutlass::epilogue::collective::CollectiveBuilder<
    cutlass::arch::Sm90, cutlass::arch::OpClassTensorOp,
    TileShape, ClusterShape,
    cutlass::epilogue::collective::EpilogueTileAuto,
    Acc, Acc,
    ElemCD, cutlass::layout::RowMajor, 128 / cutlass::sizeof_bits<ElemCD>::value,
    ElemCD, cutlass::layout::RowMajor, 128 / cutlass::sizeof_bits<ElemCD>::value,
    cutlass::epilogue::collective::EpilogueScheduleAuto
  >::CollectiveOp;

using CollectiveMainloop = typename cutlass::gemm::collective::CollectiveBuilder<
    cutlass::arch::Sm90, cutlass::arch::OpClassTensorOp,
    ElemA, cutlass::layout::RowMajor, 128 / cutlass::sizeof_bits<ElemA>::value,
    ElemB, cutlass::layout::ColumnMajor, 128 / cutlass::sizeof_bits<ElemB>::value,
    Acc,
    TileShape, ClusterShape,
    cutlass::gemm::collective::StageCount<3>,
    cutlass::gemm::collective::KernelScheduleAuto
  >::CollectiveOp;

using GemmKernel = cutlass::gemm::kernel::GemmUniversal<
    cute::Shape<int,int,int,int>,
    CollectiveMainloop,
    CollectiveEpilogue
>;
using Gemm = cutlass::gemm::device::GemmUniversalAdapter<GemmKernel>;

// Force the device kernel symbol into the cubin without needing a host main.
auto* _anchor = &cutlass::device_kernel<GemmKernel>;


// ===== COMPILED SASS (sm_90a) =====

	.target	sm_90a

	.elftype	@"ET_EXEC"


//--------------------- .note.nv.tkinfo           --------------------------
	.section	.note.nv.tkinfo,"",@"SHT_NOTE"
	.sectionflags	@"SHF_NOTE_NV_TKINFO"
	.tkinfo
        /*0018*/ 	.word	0x00000002
        /*0030*/ 	.string	""
        /*0030*/ 	.string	"ptxas"
        /*0030*/ 	.string	"Cuda compilation tools, release 13.0, V13.0.88"
        /*0030*/ 	.string	"Build cuda_13.0.r13.0/compiler.36424714_0"
        /*0030*/ 	.string	"-arch sm_90a -m 64 "



//--------------------- .note.nv.cuinfo           --------------------------
	.section	.note.nv.cuinfo,"",@"SHT_NOTE"
	.sectionflags	@"SHF_NOTE_NV_CUINFO"
        /*0018*/ 	.short	0x0002
        /*001a*/ 	.short	0x005a
        /*001c*/ 	.short	0x0082
	.zero		2


//--------------------- .nv.info                  --------------------------
	.section	.nv.info,"",@"SHT_CUDA_INFO"
	.align	4


	//----- nvinfo : EIATTR_REGCOUNT
	.align		4
        /*0000*/ 	.byte	0x04, 0x2f
        /*0002*/ 	.short	(.L_15 - .L_14)
	.align		4
.L_14:
        /*0004*/ 	.word	index@(_ZN7cutlass13device_kernelINS_4gemm6kernel13GemmUniversalIN4cute5tupleIJiiiiEEENS1_10collective13CollectiveMmaINS1_34MainloopSm90TmaGmmaWarpSpecializedILi3ENS5_IJNS4_1CILi1EEESB_SB_EEENS1_35KernelTmaWarpSpecializedCooperativeEEENS5_IJNSA_ILi128EEESF_NSA_ILi64EEEEEENS_10tfloat32_tENS5_IJlSB_lEEESI_SJ_NS4_8TiledMMAINS4_8MMA_AtomIJNS4_4SM904GMMA30MMA_64x128x8_F32TF32TF32_SS_TNILNSN_7ScaleInE1ELSP_1EEEEEENS4_6LayoutINS5_IJNSA_ILi2EEESB_SB_EEENS5_IJSB_NSA_ILi0EEESV_EEEEENS5_IJNS4_10UnderscoreESY_SY_EEEEENS4_13SM90_TMA_LOADENS4_14ComposedLayoutINS4_7SwizzleILi3ELi4ELi3EEENS4_18smem_ptr_flag_bitsILi32EEENSS_INS5_IJNSA_ILi8EEENSA_ILi32EEEEEENS5_IJS18_SB_EEEEEEEvNS4_8identityES11_S1C_vS1D_EENS_8epilogue10collective6detail29Sm90TmaWarpSpecializedAdapterINS1G_15DefaultEpilogueISI_SJ_SJ_NS1F_6thread17LinearCombinationISI_Li1EffLNS1K_9ScaleType4KindE0ELNS_15FloatRoundStyleE2ESI_EENS1_15EpilogueDefaultEEEEEvvEEEEvNT_6ParamsE)
        /*0008*/ 	.word	0x000000a8


	//----- nvinfo : EIATTR_FRAME_SIZE
	.align		4
.L_15:
        /*000c*/ 	.byte	0x04, 0x11
        /*000e*/ 	.short	(.L_17 - .L_16)
	.align		4
.L_16:
        /*0010*/ 	.word	index@(_ZN7cutlass13device_kernelINS_4gemm6kernel13GemmUniversalIN4cute5tupleIJiiiiEEENS1_10collective13CollectiveMmaINS1_34MainloopSm90TmaGmmaWarpSpecializedILi3ENS5_IJNS4_1CILi1EEESB_SB_EEENS1_35KernelTmaWarpSpecializedCooperativeEEENS5_IJNSA_ILi128EEESF_NSA_ILi64EEEEEENS_10tfloat32_tENS5_IJlSB_lEEESI_SJ_NS4_8TiledMMAINS4_8MMA_AtomIJNS4_4SM904GMMA30MMA_64x128x8_F32TF32TF32_SS_TNILNSN_7ScaleInE1ELSP_1EEEEEENS4_6LayoutINS5_IJNSA_ILi2EEESB_SB_EEENS5_IJSB_NSA_ILi0EEESV_EEEEENS5_IJNS4_10UnderscoreESY_SY_EEEEENS4_13SM90_TMA_LOADENS4_14ComposedLayoutINS4_7SwizzleILi3ELi4ELi3EEENS4_18smem_ptr_flag_bitsILi32EEENSS_INS5_IJNSA_ILi8EEENSA_ILi32EEEEEENS5_IJS18_SB_EEEEEEEvNS4_8identityES11_S1C_vS1D_EENS_8epilogue10collective6detail29Sm90TmaWarpSpecializedAdapterINS1G_15DefaultEpilogueISI_SJ_SJ_NS1F_6thread17LinearCombinationISI_Li1EffLNS1K_9ScaleType4KindE0ELNS_15FloatRoundStyleE2ESI_EENS1_15EpilogueDefaultEEEEEvvEEEEvNT_6ParamsE)
        /*0014*/ 	.word	0x00000000


	//----- nvinfo : EIATTR_MIN_STACK_SIZE
	.align		4
.L_17:
        /*0018*/ 	.byte	0x04, 0x12
        /*001a*/ 	.short	(.L_19 - .L_18)
	.align		4
.L_18:
        /*001c*/ 	.word	index@(_ZN7cutlass13device_kernelINS_4gemm6kernel13GemmUniversalIN4cute5tupleIJiiiiEEENS1_10collective13CollectiveMmaINS1_34MainloopSm90TmaGmmaWarpSpecializedILi3ENS5_IJNS4_1CILi1EEESB_SB_EEENS1_35KernelTmaWarpSpecializedCooperativeEEENS5_IJNSA_ILi128EEESF_NSA_ILi64EEEEEENS_10tfloat32_tENS5_IJlSB_lEEESI_SJ_NS4_8TiledMMAINS4_8MMA_AtomIJNS4_4SM904GMMA30MMA_64x128x8_F32TF32TF32_SS_TNILNSN_7ScaleInE1ELSP_1EEEEEENS4_6LayoutINS5_IJNSA_ILi2EEESB_SB_EEENS5_IJSB_NSA_ILi0EEESV_EEEEENS5_IJNS4_10UnderscoreESY_SY_EEEEENS4_13SM90_TMA_LOADENS4_14ComposedLayoutINS4_7SwizzleILi3ELi4ELi3EEENS4_18smem_ptr_flag_bitsILi32EEENSS_INS5_IJNSA_ILi8EEENSA_ILi32EEEEEENS5_IJS18_SB_EEEEEEEvNS4_8identityES11_S1C_vS1D_EENS_8epilogue10collective6detail29Sm90TmaWarpSpecializedAdapterINS1G_15DefaultEpilogueISI_SJ_SJ_NS1F_6thread17LinearCombinationISI_Li1EffLNS1K_9ScaleType4KindE0ELNS_15FloatRoundStyleE2ESI_EENS1_15EpilogueDefaultEEEEEvvEEEEvNT_6ParamsE)
        /*0020*/ 	.word	0x00000000
.L_19:


//--------------------- .nv.compat                --------------------------
	.section	.nv.compat,"",@"SHT_CUDA_COMPAT_INFO"
	.align	4
        /*0000*/ 	.byte	0x02, 0x09, 0x01, 0x00, 0x02, 0x02, 0x04, 0x00, 0x02, 0x05, 0x05, 0x00, 0x03, 0x07, 0x01, 0x01
        /*0010*/ 	.byte	0x02, 0x03, 0x01, 0x00, 0x02, 0x06, 0x01, 0x00, 0x04, 0x0b, 0x08, 0x00, 0x00, 0x00, 0x00, 0x00
        /*0020*/ 	.byte	0x00, 0x00, 0x00, 0x00


//--------------------- .nv.info._ZN7cutlass13device_kernelINS_4gemm6kernel13GemmUniversalIN4cute5tupleIJiiiiEEENS1_10collective13CollectiveMmaINS1_34MainloopSm90TmaGmmaWarpSpecializedILi3ENS5_IJNS4_1CILi1EEESB_SB_EEENS1_35KernelTmaWarpSpecializedCooperativeEEENS5_IJNSA_ILi128EEESF_NSA_ILi64EEEEEENS_10tfloat32_tENS5_IJlSB_lEEESI_SJ_NS4_8TiledMMAINS4_8MMA_AtomIJNS4_4SM904GMMA30MMA_64x128x8_F32TF32TF32_SS_TNILNSN_7ScaleInE1ELSP_1EEEEEENS4_6LayoutINS5_IJNSA_ILi2EEESB_SB_EEENS5_IJSB_NSA_ILi0EEESV_EEEEENS5_IJNS4_10UnderscoreESY_SY_EEEEENS4_13SM90_TMA_LOADENS4_14ComposedLayoutINS4_7SwizzleILi3ELi4ELi3EEENS4_18smem_ptr_flag_bitsILi32EEENSS_INS5_IJNSA_ILi8EEENSA_ILi32EEEEEENS5_IJS18_SB_EEEEEEEvNS4_8identityES11_S1C_vS1D_EENS_8epilogue10collective6detail29Sm90TmaWarpSpecializedAdapterINS1G_15DefaultEpilogueISI_SJ_SJ_NS1F_6thread17LinearCombinationISI_Li1EffLNS1K_9ScaleType4KindE0ELNS_15FloatRoundStyleE2ESI_EENS1_15EpilogueDefaultEEEEEvvEEEEvNT_6ParamsE --------------------------
	.section	.nv.info._ZN7cutlass13device_kernelINS_4gemm6kernel13GemmUniversalIN4cute5tupleIJiiiiEEENS1_10collective13CollectiveMmaINS1_34MainloopSm90TmaGmmaWarpSpecializedILi3ENS5_IJNS4_1CILi1EEESB_SB_EEENS1_35KernelTmaWarpSpecializedCooperativeEEENS5_IJNSA_ILi128EEESF_NSA_ILi64EEEEEENS_10tfloat32_tENS5_IJlSB_lEEESI_SJ_NS4_8TiledMMAINS4_8MMA_AtomIJNS4_4SM904GMMA30MMA_64x128x8_F32TF32TF32_SS_TNILNSN_7ScaleInE1ELSP_1EEEEEENS4_6LayoutINS5_IJNSA_ILi2EEESB_SB_EEENS5_IJSB_NSA_ILi0EEESV_EEEEENS5_IJNS4_10UnderscoreESY_SY_EEEEENS4_13SM90_TMA_LOADENS4_14ComposedLayoutINS4_7SwizzleILi3ELi4ELi3EEENS4_18smem_ptr_flag_bitsILi32EEENSS_INS5_IJNSA_ILi8EEENSA_ILi32EEEEEENS5_IJS18_SB_EEEEEEEvNS4_8identityES11_S1C_vS1D_EENS_8epilogue10collective6detail29Sm90TmaWarpSpecializedAdapterINS1G_15DefaultEpilogueISI_SJ_SJ_NS1F_6thread17LinearCombinationISI_Li1EffLNS1K_9ScaleType4KindE0ELNS_15FloatRoundStyleE2ESI_EENS1_15EpilogueDefaultEEEEEvvEEEEvNT_6ParamsE,"",@"SHT_CUDA_INFO"
	.sectionflags	@""
	.align	4


	//----- nvinfo : EIATTR_CUDA_API_VERSION
	.align		4
        /*0000*/ 	.byte	0x04, 0x37
        /*0002*/ 	.short	(.L_21 - .L_20)
.L_20:
        /*0004*/ 	.word	0x00000082


	//----- nvinfo : EIATTR_KPARAM_INFO
	.align		4
.L_21:
        /*0008*/ 	.byte	0x04, 0x17
        /*000a*/ 	.short	(.L_23 - .L_22)
.L_22:
        /*000c*/ 	.word	0x00000000
        /*0010*/ 	.short	0x0000
        /*0012*/ 	.short	0x0070
        /*0014*/ 	.byte	0x00, 0xf0, 0x01, 0x10


	//----- nvinfo : EIATTR_SPARSE_MMA_MASK
	.align		4
.L_23:
        /*0018*/ 	.byte	0x03, 0x50
        /*001a*/ 	.short	0x0000


	//----- nvinfo : EIATTR_MAXREG_COUNT
	.align		4
        /*001c*/ 	.byte	0x03, 0x1b
        /*001e*/ 	.short	0x00a8


	//----- nvinfo : EIATTR_NUM_BARRIERS
	.align		4
        /*0020*/ 	.byte	0x02, 0x4c
        /*0022*/ 	.byte	0x01
	.zero		1


	//----- nvinfo : EIATTR_EXTERNS
	.align		4
        /*0024*/ 	.byte	0x04, 0x0f
        /*0026*/ 	.short	(.L_25 - .L_24)


	//   ....[0]....
	.align		4
.L_24:
        /*0028*/ 	.word	index@(__assertfail)


	//----- nvinfo : EIATTR_MERCURY_ISA_VERSION
	.align		4
.L_25:
        /*002c*/ 	.byte	0x03, 0x5f
        /*002e*/ 	.short	0x0101


	//----- nvinfo : EIATTR_INT_WARP_WIDE_INSTR_OFFSETS
	.align		4
        /*0030*/ 	.byte	0x04, 0x31
        /*0032*/ 	.short	(.L_27 - .L_26)


	//   ....[0]....
.L_26:
        /*0034*/ 	.word	0x000003d0


	//   ....[1]....
        /*0038*/ 	.word	0x000003e0


	//   ....[2]....
        /*003c*/ 	.word	0x000004a0


	//----- nvinfo : EIATTR_COOP_GROUP_MASK_REGIDS
	.align		4
.L_27:
        /*0040*/ 	.byte	0x04, 0x29
        /*0042*/ 	.short	(.L_29 - .L_28)


	//   ....[0]....
.L_28:
        /*0044*/ 	.word	0xffffffff


	//   ....[1]....
        /*0048*/ 	.word	0xffffffff


	//   ....[2]....
        /*004c*/ 	.word	0xffffffff


	//   ....[3]....
        /*0050*/ 	.word	0xffffffff


	//   ....[4]....
        /*0054*/ 	.word	0xffffffff


	//----- nvinfo : EIATTR_COOP_GROUP_INSTR_OFFSETS
	.align		4
.L_29:
        /*0058*/ 	.byte	0x04, 0x28
        /*005a*/ 	.short	(.L_31 - .L_30)


	//   ....[0]....
.L_30:
        /*005c*/ 	.word	0x00000060


	//   ....[1]....
        /*0060*/ 	.word	0x00000070


	//   ....[2]....
        /*0064*/ 	.word	0x00000130


	//   ....[3]....
        /*0068*/ 	.word	0x000002a0


	//   ....[4]....
        /*006c*/ 	.word	0x000011a0


	//----- nvinfo : EIATTR_REG_RECONFIG
	.align		4
.L_31:
        /*0070*/ 	.byte	0x01, 0x54
	.zero		2


	//----- nvinfo : EIATTR_SYSCALL_OFFSETS
	.align		4
        /*0074*/ 	.byte	0x04, 0x46
        /*0076*/ 	.short	(.L_33 - .L_32)


	//   ....[0]....
.L_32:
        /*0078*/ 	.word	0x00001390


	//----- nvinfo : EIATTR_MBARRIER_INSTR_OFFSETS
	.align		4
.L_33:
        /*007c*/ 	.byte	0x04, 0x39
        /*007e*/ 	.short	(.L_35 - .L_34)


	//   ....[0]....
.L_34:
        /*0080*/ 	.word	0x00000230
        /*0084*/ 	.word	0x000000ff
        /*0088*/ 	.word	0x00000000
        /*008c*/ 	.short	0x0100
        /*008e*/ 	.byte	0x08
	.zero		1


	//   ....[1]....
        /*0090*/ 	.word	0x00000240
        /*0094*/ 	.word	0x000000ff
        /*0098*/ 	.word	0x00000018
        /*009c*/ 	.short	0x0100
        /*009e*/ 	.byte	0x08
	.zero		1


	//   ....[2]....
        /*00a0*/ 	.word	0x00000250
        /*00a4*/ 	.word	0x000000ff
        /*00a8*/ 	.word	0x00000008
        /*00ac*/ 	.short	0x0100
        /*00ae*/ 	.byte	0x08
	.zero		1


	//   ....[3]....
        /*00b0*/ 	.word	0x00000260
        /*00b4*/ 	.word	0x000000ff
        /*00b8*/ 	.word	0x00000020
        /*00bc*/ 	.short	0x0100
        /*00be*/ 	.byte	0x08
	.zero		1


	//   ....[4]....
        /*00c0*/ 	.word	0x00000270
        /*00c4*/ 	.word	0x000000ff
        /*00c8*/ 	.word	0x00000010
        /*00cc*/ 	.short	0x0100
        /*00ce*/ 	.byte	0x08
	.zero		1


	//   ....[5]....
        /*00d0*/ 	.word	0x00000280
        /*00d4*/ 	.word	0x000000ff
        /*00d8*/ 	.word	0x00000028
        /*00dc*/ 	.short	0x0100
        /*00de*/ 	.byte	0x08
	.zero		1


	//   ....[6]....
        /*00e0*/ 	.word	0x00000520
        /*00e4*/ 	.word	0x000000ff
        /*00e8*/ 	.word	0x00000040
        /*00ec*/ 	.short	0x0100
        /*00ee*/ 	.byte	0x08
	.zero		1


	//   ....[7]....
        /*00f0*/ 	.word	0x000005a0
        /*00f4*/ 	.word	0x000000ff
        /*00f8*/ 	.word	0x00000048
        /*00fc*/ 	.short	0x0100
        /*00fe*/ 	.byte	0x08
	.zero		1


	//   ....[8]....
        /*0100*/ 	.word	0x00001410
        /*0104*/ 	.word	0x00000003
        /*0108*/ 	.word	0x00000000
        /*010c*/ 	.short	0x010a
        /*010e*/ 	.byte	0x3f
	.zero		1


	//   ....[9]....
        /*0110*/ 	.word	0x00001470
        /*0114*/ 	.word	0x00000003
        /*0118*/ 	.word	0x00000000
        /*011c*/ 	.short	0x010a
        /*011e*/ 	.byte	0x3f
	.zero		1


	//   ....[10]....
        /*0120*/ 	.word	0x00001980
        /*0124*/ 	.word	0x000000ff
        /*0128*/ 	.word	0x00000000
        /*012c*/ 	.short	0x010a
        /*012e*/ 	.byte	0x08
	.zero		1


	//   ....[11]....
        /*0130*/ 	.word	0x000019c0
        /*0134*/ 	.word	0x000000ff
        /*0138*/ 	.word	0x00000000
        /*013c*/ 	.short	0x010a
        /*013e*/ 	.byte	0x08
	.zero		1


	//   ....[12]....
        /*0140*/ 	.word	0x00001de0
        /*0144*/ 	.word	0x000000ff
        /*0148*/ 	.word	0x00000000
        /*014c*/ 	.short	0x0101
        /*014e*/ 	.byte	0x07
	.zero		1


	//   ....[13]....
        /*0150*/ 	.word	0x00001fc0
        /*0154*/ 	.word	0x000000ff
        /*0158*/ 	.word	0x00000000
        /*015c*/ 	.short	0x0101
        /*015e*/ 	.byte	0x06
	.zero		1


	//   ....[14]....
        /*0160*/ 	.word	0x00007150
        /*0164*/ 	.word	0x0000000e
        /*0168*/ 	.word	0x00000018
        /*016c*/ 	.short	0x010a
        /*016e*/ 	.byte	0x3f
	.zero		1


	//   ....[15]....
        /*0170*/ 	.word	0x00007580
        /*0174*/ 	.word	0x00000006
        /*0178*/ 	.word	0x00000048
        /*017c*/ 	.short	0x0101
        /*017e*/ 	.byte	0x3f
	.zero		1


	//   ....[16]....
        /*0180*/ 	.word	0x00007ca0
        /*0184*/ 	.word	0x00000007
        /*0188*/ 	.word	0x00000000
        /*018c*/ 	.short	0x010a
        /*018e*/ 	.byte	0x3f
	.zero		1


	//   ....[17]....
        /*0190*/ 	.word	0x00007d20
        /*0194*/ 	.word	0x00000009
        /*0198*/ 	.word	0x00000000
        /*019c*/ 	.short	0x010a
        /*019e*/ 	.byte	0x3f
	.zero		1


	//   ....[18]....
        /*01a0*/ 	.word	0x00007db0
        /*01a4*/ 	.word	0x00000003
        /*01a8*/ 	.word	0x00000000
        /*01ac*/ 	.short	0x010a
        /*01ae*/ 	.byte	0x3f
	.zero		1


	//   ....[19]....
        /*01b0*/ 	.word	0x00007e10
        /*01b4*/ 	.word	0x00000003
        /*01b8*/ 	.word	0x00000000
        /*01bc*/ 	.short	0x010a
        /*01be*/ 	.byte	0x3f
	.zero		1


	//   ....[20]....
        /*01c0*/ 	.word	0x00007e70
        /*01c4*/ 	.word	0x00000004
        /*01c8*/ 	.word	0x00000000
        /*01cc*/ 	.short	0x010a
        /*01ce*/ 	.byte	0x3f
	.zero		1


	//   ....[21]....
        /*01d0*/ 	.word	0x00007f40
        /*01d4*/ 	.word	0x0000000e
        /*01d8*/ 	.word	0x00000018
        /*01dc*/ 	.short	0x010a
        /*01de*/ 	.byte	0x3f
	.zero		1


	//   ....[22]....
        /*01e0*/ 	.word	0x00008010
        /*01e4*/ 	.word	0x00000007
        /*01e8*/ 	.word	0x00000000
        /*01ec*/ 	.short	0x010a
        /*01ee*/ 	.byte	0x3f
	.zero		1


	//   ....[23]....
        /*01f0*/ 	.word	0x00008060
        /*01f4*/ 	.word	0x00000009
        /*01f8*/ 	.word	0x00000000
        /*01fc*/ 	.short	0x010a
        /*01fe*/ 	.byte	0x3f
	.zero		1


	//----- nvinfo : EIATTR_NUM_MBARRIERS
	.align		4
.L_35:
        /*0200*/ 	.byte	0x03, 0x38
        /*0202*/ 	.short	0x0008


	//----- nvinfo : EIATTR_EXIT_INSTR_OFFSETS
	.align		4
        /*0204*/ 	.byte	0x04, 0x1c
        /*0206*/ 	.short	(.L_37 - .L_36)


	//   ....[0]....
.L_36:
        /*0208*/ 	.word	0x00000640


	//   ....[1]....
        /*020c*/ 	.word	0x00000f00


	//   ....[2]....
        /*0210*/ 	.word	0x00006830


	//   ....[3]....
        /*0214*/ 	.word	0x00006e60


	//   ....[4]....
        /*0218*/ 	.word	0x00007e00


	//----- nvinfo : EIATTR_MAX_THREADS
	.align		4
.L_37:
        /*021c*/ 	.byte	0x04, 0x05
        /*021e*/ 	.short	(.L_39 - .L_38)
.L_38:
        /*0220*/ 	.word	0x00000180
        /*0224*/ 	.word	0x00000001
        /*0228*/ 	.word	0x00000001


	//----- nvinfo : EIATTR_CRS_STACK_SIZE
	.align		4
.L_39:
        /*022c*/ 	.byte	0x04, 0x1e
        /*022e*/ 	.short	(.L_41 - .L_40)
.L_40:
        /*0230*/ 	.word	0x00000000


	//----- nvinfo : EIATTR_CBANK_PARAM_SIZE
	.align		4
.L_41:
        /*0234*/ 	.byte	0x03, 0x19
        /*0236*/ 	.short	0x0470


	//----- nvinfo : EIATTR_PARAM_CBANK
	.align		4
        /*0238*/ 	.byte	0x04, 0x0a
        /*023a*/ 	.short	(.L_43 - .L_42)
	.align		4
.L_42:
        /*023c*/ 	.word	index@(.nv.constant0._ZN7cutlass13device_kernelINS_4gemm6kernel13GemmUniversalIN4cute5tupleIJiiiiEEENS1_10collective13CollectiveMmaINS1_34MainloopSm90TmaGmmaWarpSpecializedILi3ENS5_IJNS4_1CILi1EEESB_SB_EEENS1_35KernelTmaWarpSpecializedCooperativeEEENS5_IJNSA_ILi128EEESF_NSA_ILi64EEEEEENS_10tfloat32_tENS5_IJlSB_lEEESI_SJ_NS4_8TiledMMAINS4_8MMA_AtomIJNS4_4SM904GMMA30MMA_64x128x8_F32TF32TF32_SS_TNILNSN_7ScaleInE1ELSP_1EEEEEENS4_6LayoutINS5_IJNSA_ILi2EEESB_SB_EEENS5_IJSB_NSA_ILi0EEESV_EEEEENS5_IJNS4_10UnderscoreESY_SY_EEEEENS4_13SM90_TMA_LOADENS4_14ComposedLayoutINS4_7SwizzleILi3ELi4ELi3EEENS4_18smem_ptr_flag_bitsILi32EEENSS_INS5_IJNSA_ILi8EEENSA_ILi32EEEEEENS5_IJS18_SB_EEEEEEEvNS4_8identityES11_S1C_vS1D_EENS_8epilogue10collective6detail29Sm90TmaWarpSpecializedAdapterINS1G_15DefaultEpilogueISI_SJ_SJ_NS1F_6thread17LinearCombinationISI_Li1EffLNS1K_9ScaleType4KindE0ELNS_15FloatRoundStyleE2ESI_EENS1_15EpilogueDefaultEEEEEvvEEEEvNT_6ParamsE)
        /*0240*/ 	.short	0x0210
        /*0242*/ 	.short	0x0470


	//----- nvinfo : EIATTR_SW_WAR
	.align		4
.L_43:
        /*0244*/ 	.byte	0x04, 0x36
        /*0246*/ 	.short	(.L_45 - .L_44)
.L_44:
        /*0248*/ 	.word	0x00000008
.L_45:


//--------------------- .nv.callgraph             --------------------------
	.section	.nv.callgraph,"",@"SHT_CUDA_CALLGRAPH"
	.align	4
	.sectionentsize	8
	.align		4
        /*0000*/ 	.word	0x00000000
	.align		4
        /*0004*/ 	.word	0xffffffff
	.align		4
        /*0008*/ 	.word	index@(_ZN7cutlass13device_kernelINS_4gemm6kernel13GemmUniversalIN4cute5tupleIJiiiiEEENS1_10collective13CollectiveMmaINS1_34MainloopSm90TmaGmmaWarpSpecializedILi3ENS5_IJNS4_1CILi1EEESB_SB_EEENS1_35KernelTmaWarpSpecializedCooperativeEEENS5_IJNSA_ILi128EEESF_NSA_ILi64EEEEEENS_10tfloat32_tENS5_IJlSB_lEEESI_SJ_NS4_8TiledMMAINS4_8MMA_AtomIJNS4_4SM904GMMA30MMA_64x128x8_F32TF32TF32_SS_TNILNSN_7ScaleInE1ELSP_1EEEEEENS4_6LayoutINS5_IJNSA_ILi2EEESB_SB_EEENS5_IJSB_NSA_ILi0EEESV_EEEEENS5_IJNS4_10UnderscoreESY_SY_EEEEENS4_13SM90_TMA_LOADENS4_14ComposedLayoutINS4_7SwizzleILi3ELi4ELi3EEENS4_18smem_ptr_flag_bitsILi32EEENSS_INS5_IJNSA_ILi8EEENSA_ILi32EEEEEENS5_IJS18_SB_EEEEEEEvNS4_8identityES11_S1C_vS1D_EENS_8epilogue10collective6detail29Sm90TmaWarpSpecializedAdapterINS1G_15DefaultEpilogueISI_SJ_SJ_NS1F_6thread17LinearCombinationISI_Li1EffLNS1K_9ScaleType4KindE0ELNS_15FloatRoundStyleE2ESI_EENS1_15EpilogueDefaultEEEEEvvEEEEvNT_6ParamsE)
	.align		4
        /*000c*/ 	.word	index@(__assertfail)
	.align		4
        /*0010*/ 	.word	0x00000000
	.align		4
        /*0014*/ 	.word	0xfffffffe
	.align		4
        /*0018*/ 	.word	0x00000000
	.align		4
        /*001c*/ 	.word	0xfffffffd
	.align		4
        /*0020*/ 	.word	0x00000000
	.align		4
        /*0024*/ 	.word	0xfffffffc


//--------------------- .nv.constant4             --------------------------
	.section	.nv.constant4,"a",@progbits
	.align	8
	.align		8
.nv.constant4:
        /*0000*/ 	.dword	__assertfail
	.align		8
        /*0008*/ 	.dword	__unnamed_1
	.align		8
        /*0010*/ 	.dword	_ZN39_INTERNAL_d613775d_4_k_cu_d89b2a77_57514cuda3std3__45__cpo5beginE
	.align		8
        /*0018*/ 	.dword	_ZN39_INTERNAL_d613775d_4_k_cu_d89b2a77_57514cuda3std3__45__cpo3endE
	.align		8
        /*0020*/ 	.dword	_ZN39_INTERNAL_d613775d_4_k_cu_d89b2a77_57514cuda3std3__45__cpo6cbeginE
	.align		8
        /*0028*/ 	.dword	_ZN39_INTERNAL_d613775d_4_k_cu_d89b2a77_57514cuda3std3__45__cpo4cendE
	.align		8
        /*0030*/ 	.dword	_ZN39_INTERNAL_d613775d_4_k_cu_d89b2a77_57514cuda3std3__441_GLOBAL__N__d613775d_4_k_cu_d89b2a77_57516ignoreE
	.align		8
        /*0038*/ 	.dword	_ZN39_INTERNAL_d613775d_4_k_cu_d89b2a77_57514cuda3std3__419piecewise_constructE
	.align		8
        /*0040*/ 	.dword	_ZN39_INTERNAL_d613775d_4_k_cu_d89b2a77_57514cuda3std3__48in_placeE
	.align		8
        /*0048*/ 	.dword	_ZN39_INTERNAL_d613775d_4_k_cu_d89b2a77_57514cuda3std6ranges3__45__cpo4swapE
	.align		8
        /*0050*/ 	.dword	_ZN39_INTERNAL_d613775d_4_k_cu_d89b2a77_57514cuda3std6ranges3__45__cpo9iter_moveE
	.align		8
        /*0058*/ 	.dword	_ZN39_INTERNAL_d613775d_4_k_cu_d89b2a77_57514cute7productE
	.align		8
        /*0060*/ 	.dword	_ZN39_INTERNAL_d613775d_4_k_cu_d89b2a77_57514cute1_E
	.align		8
        /*0068*/ 	.dword	$str$22
	.align		8
        /*0070*/ 	.dword	$str$23


//--------------------- .text._ZN7cutlass13device_kernelINS_4gemm6kernel13GemmUniversalIN4cute5tupleIJiiiiEEENS1_10collective13CollectiveMmaINS1_34MainloopSm90TmaGmmaWarpSpecializedILi3ENS5_IJNS4_1CILi1EEESB_SB_EEENS1_35KernelTmaWarpSpecializedCooperativeEEENS5_IJNSA_ILi128EEESF_NSA_ILi64EEEEEENS_10tfloat32_tENS5_IJlSB_lEEESI_SJ_NS4_8TiledMMAINS4_8MMA_AtomIJNS4_4SM904GMMA30MMA_64x128x8_F32TF32TF32_SS_TNILNSN_7ScaleInE1ELSP_1EEEEEENS4_6LayoutINS5_IJNSA_ILi2EEESB_SB_EEENS5_IJSB_NSA_ILi0EEESV_EEEEENS5_IJNS4_10UnderscoreESY_SY_EEEEENS4_13SM90_TMA_LOADENS4_14ComposedLayoutINS4_7SwizzleILi3ELi4ELi3EEENS4_18smem_ptr_flag_bitsILi32EEENSS_INS5_IJNSA_ILi8EEENSA_ILi32EEEEEENS5_IJS18_SB_EEEEEEEvNS4_8identityES11_S1C_vS1D_EENS_8epilogue10collective6detail29Sm90TmaWarpSpecializedAdapterINS1G_15DefaultEpilogueISI_SJ_SJ_NS1F_6thread17LinearCombinationISI_Li1EffLNS1K_9ScaleType4KindE0ELNS_15FloatRoundStyleE2ESI_EENS1_15EpilogueDefaultEEEEEvvEEEEvNT_6ParamsE --------------------------
	.section	.text._ZN7cutlass13device_kernelINS_4gemm6kernel13GemmUniversalIN4cute5tupleIJiiiiEEENS1_10collective13CollectiveMmaINS1_34MainloopSm90TmaGmmaWarpSpecializedILi3ENS5_IJNS4_1CILi1EEESB_SB_EEENS1_35KernelTmaWarpSpecializedCooperativeEEENS5_IJNSA_ILi128EEESF_NSA_ILi64EEEEEENS_10tfloat32_tENS5_IJlSB_lEEESI_SJ_NS4_8TiledMMAINS4_8MMA_AtomIJNS4_4SM904GMMA30MMA_64x128x8_F32TF32TF32_SS_TNILNSN_7ScaleInE1ELSP_1EEEEEENS4_6LayoutINS5_IJNSA_ILi2EEESB_SB_EEENS5_IJSB_NSA_ILi0EEESV_EEEEENS5_IJNS4_10UnderscoreESY_SY_EEEEENS4_13SM90_TMA_LOADENS4_14ComposedLayoutINS4_7SwizzleILi3ELi4ELi3EEENS4_18smem_ptr_flag_bitsILi32EEENSS_INS5_IJNSA_ILi8EEENSA_ILi32EEEEEENS5_IJS18_SB_EEEEEEEvNS4_8identityES11_S1C_vS1D_EENS_8epilogue10collective6detail29Sm90TmaWarpSpecializedAdapterINS1G_15DefaultEpilogueISI_SJ_SJ_NS1F_6thread17LinearCombinationISI_Li1EffLNS1K_9ScaleType4KindE0ELNS_15FloatRoundStyleE2ESI_EENS1_15EpilogueDefaultEEEEEvvEEEEvNT_6ParamsE,"ax",@progbits
	.align	128
.text._ZN7cutlass13device_kernelINS_4gemm6kernel13GemmUniversalIN4cute5tupleIJiiiiEEENS1_10collective13CollectiveMmaINS1_34MainloopSm90TmaGmmaWarpSpecializedILi3ENS5_IJNS4_1CILi1EEESB_SB_EEENS1_35KernelTmaWarpSpecializedCooperativeEEENS5_IJNSA_ILi128EEESF_NSA_ILi64EEEEEENS_10tfloat32_tENS5_IJlSB_lEEESI_SJ_NS4_8TiledMMAINS4_8MMA_AtomIJNS4_4SM904GMMA30MMA_64x128x8_F32TF32TF32_SS_TNILNSN_7ScaleInE1ELSP_1EEEEEENS4_6LayoutINS5_IJNSA_ILi2EEESB_SB_EEENS5_IJSB_NSA_ILi0EEESV_EEEEENS5_IJNS4_10UnderscoreESY_SY_EEEEENS4_13SM90_TMA_LOADENS4_14ComposedLayoutINS4_7SwizzleILi3ELi4ELi3EEENS4_18smem_ptr_flag_bitsILi32EEENSS_INS5_IJNSA_ILi8EEENSA_ILi32EEEEEENS5_IJS18_SB_EEEEEEEvNS4_8identityES11_S1C_vS1D_EENS_8epilogue10collective6detail29Sm90TmaWarpSpecializedAdapterINS1G_15DefaultEpilogueISI_SJ_SJ_NS1F_6thread17LinearCombinationISI_Li1EffLNS1K_9ScaleType4KindE0ELNS_15FloatRoundStyleE2ESI_EENS1_15EpilogueDefaultEEEEEvvEEEEvNT_6ParamsE:
        .type           _ZN7cutlass13device_kernelINS_4gemm6kernel13GemmUniversalIN4cute5tupleIJiiiiEEENS1_10collective13CollectiveMmaINS1_34MainloopSm90TmaGmmaWarpSpecializedILi3ENS5_IJNS4_1CILi1EEESB_SB_EEENS1_35KernelTmaWarpSpecializedCooperativeEEENS5_IJNSA_ILi128EEESF_NSA_ILi64EEEEEENS_10tfloat32_tENS5_IJlSB_lEEESI_SJ_NS4_8TiledMMAINS4_8MMA_AtomIJNS4_4SM904GMMA30MMA_64x128x8_F32TF32TF32_SS_TNILNSN_7ScaleInE1ELSP_1EEEEEENS4_6LayoutINS5_IJNSA_ILi2EEESB_SB_EEENS5_IJSB_NSA_ILi0EEESV_EEEEENS5_IJNS4_10UnderscoreESY_SY_EEEEENS4_13SM90_TMA_LOADENS4_14ComposedLayoutINS4_7SwizzleILi3ELi4ELi3EEENS4_18smem_ptr_flag_bitsILi32EEENSS_INS5_IJNSA_ILi8EEENSA_ILi32EEEEEENS5_IJS18_SB_EEEEEEEvNS4_8identityES11_S1C_vS1D_EENS_8epilogue10collective6detail29Sm90TmaWarpSpecializedAdapterINS1G_15DefaultEpilogueISI_SJ_SJ_NS1F_6thread17LinearCombinationISI_Li1EffLNS1K_9ScaleType4KindE0ELNS_15FloatRoundStyleE2ESI_EENS1_15EpilogueDefaultEEEEEvvEEEEvNT_6ParamsE,@function
        .size           _ZN7cutlass13device_kernelINS_4gemm6kernel13GemmUniversalIN4cute5tupleIJiiiiEEENS1_10collective13CollectiveMmaINS1_34MainloopSm90TmaGmmaWarpSpecializedILi3ENS5_IJNS4_1CILi1EEESB_SB_EEENS1_35KernelTmaWarpSpecializedCooperativeEEENS5_IJNSA_ILi128EEESF_NSA_ILi64EEEEEENS_10tfloat32_tENS5_IJlSB_lEEESI_SJ_NS4_8TiledMMAINS4_8MMA_AtomIJNS4_4SM904GMMA30MMA_64x128x8_F32TF32TF32_SS_TNILNSN_7ScaleInE1ELSP_1EEEEEENS4_6LayoutINS5_IJNSA_ILi2EEESB_SB_EEENS5_IJSB_NSA_ILi0EEESV_EEEEENS5_IJNS4_10UnderscoreESY_SY_EEEEENS4_13SM90_TMA_LOADENS4_14ComposedLayoutINS4_7SwizzleILi3ELi4ELi3EEENS4_18smem_ptr_flag_bitsILi32EEENSS_INS5_IJNSA_ILi8EEENSA_ILi32EEEEEENS5_IJS18_SB_EEEEEEEvNS4_8identityES11_S1C_vS1D_EENS_8epilogue10collective6detail29Sm90TmaWarpSpecializedAdapterINS1G_15DefaultEpilogueISI_SJ_SJ_NS1F_6thread17LinearCombinationISI_Li1EffLNS1K_9ScaleType4KindE0ELNS_15FloatRoundStyleE2ESI_EENS1_15EpilogueDefaultEEEEEvvEEEEvNT_6ParamsE,(.L_x_192 - _ZN7cutlass13device_kernelINS_4gemm6kernel13GemmUniversalIN4cute5tupleIJiiiiEEENS1_10collective13CollectiveMmaINS1_34MainloopSm90TmaGmmaWarpSpecializedILi3ENS5_IJNS4_1CILi1EEESB_SB_EEENS1_35KernelTmaWarpSpecializedCooperativeEEENS5_IJNSA_ILi128EEESF_NSA_ILi64EEEEEENS_10tfloat32_tENS5_IJlSB_lEEESI_SJ_NS4_8TiledMMAINS4_8MMA_AtomIJNS4_4SM904GMMA30MMA_64x128x8_F32TF32TF32_SS_TNILNSN_7ScaleInE1ELSP_1EEEEEENS4_6LayoutINS5_IJNSA_ILi2EEESB_SB_EEENS5_IJSB_NSA_ILi0EEESV_EEEEENS5_IJNS4_10UnderscoreESY_SY_EEEEENS4_13SM90_TMA_LOADENS4_14ComposedLayoutINS4_7SwizzleILi3ELi4ELi3EEENS4_18smem_ptr_flag_bitsILi32EEENSS_INS5_IJNSA_ILi8EEENSA_ILi32EEEEEENS5_IJS18_SB_EEEEEEEvNS4_8identityES11_S1C_vS1D_EENS_8epilogue10collective6detail29Sm90TmaWarpSpecializedAdapterINS1G_15DefaultEpilogueISI_SJ_SJ_NS1F_6thread17LinearCombinationISI_Li1EffLNS1K_9ScaleType4KindE0ELNS_15FloatRoundStyleE2ESI_EENS1_15EpilogueDefaultEEEEEvvEEEEvNT_6ParamsE)
        .other          _ZN7cutlass13device_kernelINS_4gemm6kernel13GemmUniversalIN4cute5tupleIJiiiiEEENS1_10collective13CollectiveMmaINS1_34MainloopSm90TmaGmmaWarpSpecializedILi3ENS5_IJNS4_1CILi1EEESB_SB_EEENS1_35KernelTmaWarpSpecializedCooperativeEEENS5_IJNSA_ILi128EEESF_NSA_ILi64EEEEEENS_10tfloat32_tENS5_IJlSB_lEEESI_SJ_NS4_8TiledMMAINS4_8MMA_AtomIJNS4_4SM904GMMA30MMA_64x128x8_F32TF32TF32_SS_TNILNSN_7ScaleInE1ELSP_1EEEEEENS4_6LayoutINS5_IJNSA_ILi2EEESB_SB_EEENS5_IJSB_NSA_ILi0EEESV_EEEEENS5_IJNS4_10UnderscoreESY_SY_EEEEENS4_13SM90_TMA_LOADENS4_14ComposedLayoutINS4_7SwizzleILi3ELi4ELi3EEENS4_18smem_ptr_flag_bitsILi32EEENSS_INS5_IJNSA_ILi8EEENSA_ILi32EEEEEENS5_IJS18_SB_EEEEEEEvNS4_8identityES11_S1C_vS1D_EENS_8epilogue10collective6detail29Sm90TmaWarpSpecializedAdapterINS1G_15DefaultEpilogueISI_SJ_SJ_NS1F_6thread17LinearCombinationISI_Li1EffLNS1K_9ScaleType4KindE0ELNS_15FloatRoundStyleE2ESI_EENS1_15EpilogueDefaultEEEEEvvEEEEvNT_6ParamsE,@"STO_CUDA_ENTRY STV_DEFAULT"
_ZN7cutlass13device_kernelINS_4gemm6kernel13GemmUniversalIN4cute5tupleIJiiiiEEENS1_10collective13CollectiveMmaINS1_34MainloopSm90TmaGmmaWarpSpecializedILi3ENS5_IJNS4_1CILi1EEESB_SB_EEENS1_35KernelTmaWarpSpecializedCooperativeEEENS5_IJNSA_ILi128EEESF_NSA_ILi64EEEEEENS_10tfloat32_tENS5_IJlSB_lEEESI_SJ_NS4_8TiledMMAINS4_8MMA_AtomIJNS4_4SM904GMMA30MMA_64x128x8_F32TF32TF32_SS_TNILNSN_7ScaleInE1ELSP_1EEEEEENS4_6LayoutINS5_IJNSA_ILi2EEESB_SB_EEENS5_IJSB_NSA_ILi0EEESV_EEEEENS5_IJNS4_10UnderscoreESY_SY_EEEEENS4_13SM90_TMA_LOADENS4_14ComposedLayoutINS4_7SwizzleILi3ELi4ELi3EEENS4_18smem_ptr_flag_bitsILi32EEENSS_INS5_IJNSA_ILi8EEENSA_ILi32EEEEEENS5_IJS18_SB_EEEEEEEvNS4_8identityES11_S1C_vS1D_EENS_8epilogue10collective6detail29Sm90TmaWarpSpecializedAdapterINS1G_15DefaultEpilogueISI_SJ_SJ_NS1F_6thread17LinearCombinationISI_Li1EffLNS1K_9ScaleType4KindE0ELNS_15FloatRoundStyleE2ESI_EENS1_15EpilogueDefaultEEEEEvvEEEEvNT_6ParamsE:
[----:B------:R-:W0:Y:S01]  /*0000*/  LDC R1, c[0x0][0x28] ;  /* 0x00000a00ff017b82 */ /* 0x000e220000000800 */
[----:B------:R-:W1:Y:S01]  /*0010*/  S2R R3, SR_TID.X ;  /* 0x0000000000037919 */ /* 0x000e620000002100 */
[----:B------:R-:W-:Y:S01]  /*0020*/  ELECT P0, URZ, PT ;  /* 0x00000000003f782f */ /* 0x000fe20003800000 */
[----:B------:R-:W-:Y:S01]  /*0030*/  BSSY B0, `(.L_x_0) ;  /* 0x000000f000007945 */ /* 0x000fe20003800000 */
[--C-:B-1----:R-:W-:Y:S02]  /*0040*/  SHF.R.U32.HI R0, RZ, 0x5, R3.reuse ;  /* 0x00000005ff007819 */ /* 0x102fe40000011603 */
[----:B------:R-:W-:-:S03]  /*0050*/  SHF.R.U32.HI R14, RZ, 0x7, R3 ;  /* 0x00000007ff0e7819 */ /* 0x000fc60000011603 */
[----:B------:R-:W1:Y:S04]  /*0060*/  SHFL.IDX PT, R4, R0, RZ, 0x1f ;  /* 0x00001fff00047589 */ /* 0x000e6800000e0000 */
[----:B------:R2:W3:Y:S01]  /*0070*/  SHFL.IDX PT, R10, R14, RZ, 0x1f ;  /* 0x00001fff0e0a7589 */ /* 0x0004e200000e0000 */
[----:B-1----:R-:W-:-:S13]  /*0080*/  ISETP.NE.OR P0, PT, R4, RZ, !P0 ;  /* 0x000000ff0400720c */ /* 0x002fda0004705670 */
[----:B0-23--:R-:W-:Y:S05]  /*0090*/  @P0 BRA `(.L_x_1) ;  /* 0x0000000000200947 */ /* 0x00dfea0003800000 */
[----:B------:R-:W-:Y:S02]  /*00a0*/  ULDC.64 UR4, c[0x0][0x198] ;  /* 0x0000660000047ab9 */ /* 0x000fe40000000a00 */
[----:B------:R-:W-:Y:S02]  /*00b0*/  UIADD3 UR6, UP0, UR4, 0xf0, URZ ;  /* 0x000000f004067890 */ /* 0x000fe4000ff1e03f */
[----:B------:R-:W-:Y:S02]  /*00c0*/  UIADD3 UR4, UP1, UR4, 0x1f0, URZ ;  /* 0x000001f004047890 */ /* 0x000fe4000ff3e03f */
[----:B------:R-:W-:Y:S02]  /*00d0*/  UIADD3.X UR7, URZ, UR5, URZ, UP0, !UPT ;  /* 0x000000053f077290 */ /* 0x000fe400087fe43f */
[----:B------:R-:W-:-:S07]  /*00e0*/  UIADD3.X UR5, URZ, UR5, URZ, UP1, !UPT ;  /* 0x000000053f057290 */ /* 0x000fce0008ffe43f */
[----:B------:R0:W-:Y:S02]  /*00f0*/  UTMACCTL.PF [UR6] ;  /* 0x00000000060079b9 */ /* 0x0001e40008040000 */
[----:B------:R0:W-:Y:S02]  /*0100*/  UTMACCTL.PF [UR4] ;  /* 0x00000000040079b9 */ /* 0x0001e40008040000 */
[----:B0-----:R-:W-:Y:S01]  /*0110*/  NOP ;  /* 0x0000000000007918 */ /* 0x001fe20000000000 */
.L_x_1:
[----:B------:R-:W-:Y:S05]  /*0120*/  BSYNC B0 ;  /* 0x0000000000007941 */ /* 0x000fea0003800000 */
.L_x_0:
[----:B------:R-:W0:Y:S02]  /*0130*/  SHFL.IDX PT, R2, R0, RZ, 0x1f ;  /* 0x00001fff00027589 */ /* 0x000e2400000e0000 */
[----:B0-----:R-:W-:-:S13]  /*0140*/  ISETP.NE.AND P0, PT, R2, RZ, PT ;  /* 0x000000ff0200720c */ /* 0x001fda0003f05270 */
[----:B------:R-:W-:Y:S05]  /*0150*/  @P0 BRA `(.L_x_2) ;  /* 0x0000000000500947 */ /* 0x000fea0003800000 */
[----:B------:R-:W0:Y:S01]  /*0160*/  S2UR UR8, SR_CgaCtaId ;  /* 0x00000000000879c3 */ /* 0x000e220000008800 */
[----:B------:R-:W-:Y:S01]  /*0170*/  UMOV UR4, 0x400 ;  /* 0x0000040000047882 */ /* 0x000fe20000000000 */
[----:B------:R-:W-:Y:S01]  /*0180*/  UMOV UR5, 0x1 ;  /* 0x0000000100057882 */ /* 0x000fe20000000000 */
[----:B------:R-:W-:Y:S01]  /*0190*/  UMOV UR6, 0x100 ;  /* 0x0000010000067882 */ /* 0x000fe20000000000 */
[----:B------:R-:W-:Y:S01]  /*01a0*/  ELECT P0, URZ, PT ;  /* 0x00000000003f782f */ /* 0x000fe20003800000 */
[----:B------:R-:W-:-:S04]  /*01b0*/  UIADD3 UR6, -UR6, 0x100000, URZ ;  /* 0x0010000006067890 */ /* 0x000fc8000fffe13f */
[----:B------:R-:W-:Y:S02]  /*01c0*/  USHF.L.U32 UR7, UR6, 0xb, URZ ;  /* 0x0000000b06077899 */ /* 0x000fe4000800063f */
[----:B------:R-:W-:Y:S02]  /*01d0*/  USHF.L.U32 UR6, UR6, 0x1, URZ ;  /* 0x0000000106067899 */ /* 0x000fe4000800063f */
[----:B0-----:R-:W-:Y:S02]  /*01e0*/  ULEA UR8, UR8, UR4, 0x18 ;  /* 0x0000000408087291 */ /* 0x001fe4000f8ec03f */
[----:B------:R-:W-:-:S04]  /*01f0*/  UIADD3 UR4, -UR5, 0x100000, URZ ;  /* 0x0010000005047890 */ /* 0x000fc8000fffe13f */
[----:B------:R-:W-:Y:S02]  /*0200*/  USHF.L.U32 UR5, UR4, 0xb, URZ ;  /* 0x0000000b04057899 */ /* 0x000fe4000800063f */
[----:B------:R-:W-:Y:S01]  /*0210*/  USHF.L.U32 UR4, UR4, 0x1, URZ ;  /* 0x0000000104047899 */ /* 0x000fe2000800063f */
[----:B------:R-:W0:Y:S11]  /*0220*/  FENCE.VIEW.ASYNC.S ;  /* 0x00000000000073c6 */ /* 0x000e360000000000 */
[----:B0-----:R0:W1:Y:S01]  /*0230*/  SYNCS.EXCH.64 URZ, [UR8], UR4 ;  /* 0x00000004083f75b2 */ /* 0x0010620008000100 */
[----:B------:R0:W2:Y:S01]  /*0240*/  SYNCS.EXCH.64 URZ, [UR8+0x18], UR6 ;  /* 0x00001806083f75b2 */ /* 0x0000a20008000100 */
[----:B------:R0:W3:Y:S01]  /*0250*/  SYNCS.EXCH.64 URZ, [UR8+0x8], UR4 ;  /* 0x00000804083f75b2 */ /* 0x0000e20008000100 */
[----:B------:R0:W4:Y:S01]  /*0260*/  SYNCS.EXCH.64 URZ, [UR8+0x20], UR6 ;  /* 0x00002006083f75b2 */ /* 0x0001220008000100 */
[----:B------:R0:W0:Y:S01]  /*0270*/  SYNCS.EXCH.64 URZ, [UR8+0x10], UR4 ;  /* 0x00001004083f75b2 */ /* 0x0000220008000100 */
[----:B------:R0:W0:Y:S01]  /*0280*/  SYNCS.EXCH.64 URZ, [UR8+0x28], UR6 ;  /* 0x00002806083f75b2 */ /* 0x0000220008000100 */
[----:B------:R-:W-:Y:S01]  /*0290*/  NOP ;  /* 0x0000000000007918 */ /* 0x000fe20000000000 */
.L_x_2:
[----:B------:R-:W5:Y:S01]  /*02a0*/  SHFL.IDX PT, R0, R0, RZ, 0x1f ;  /* 0x00001fff00007589 */ /* 0x000f6200000e0000 */
[----:B------:R-:W-:Y:S01]  /*02b0*/  ELECT P0, URZ, PT ;  /* 0x00000000003f782f */ /* 0x000fe20003800000 */
[----:B------:R-:W1:Y:S01]  /*02c0*/  LDC R2, c[0x0][0x65c] ;  /* 0x00019700ff027b82 */ /* 0x000e620000000800 */
[----:B------:R-:W-:Y:S01]  /*02d0*/  SHF.R.S32.HI R7, RZ, 0x1f, R4 ;  /* 0x0000001fff077819 */ /* 0x000fe20000011404 */
[----:B------:R-:W2:Y:S01]  /*02e0*/  S2R R5, SR_CTAID.Y ;  /* 0x0000000000057919 */ /* 0x000ea20000002600 */
[----:B0-----:R-:W-:Y:S01]  /*02f0*/  UMOV UR4, 0x20 ;  /* 0x0000002000047882 */ /* 0x001fe20000000000 */
[----:B------:R-:W-:Y:S01]  /*0300*/  NOP ;  /* 0x0000000000007918 */ /* 0x000fe20000000000 */
[----:B------:R-:W-:Y:S01]  /*0310*/  LEA.HI R7, R7, R4, RZ, 0x2 ;  /* 0x0000000407077211 */ /* 0x000fe200078f10ff */
[----:B------:R-:W0:Y:S01]  /*0320*/  S2R R6, SR_CTAID.X ;  /* 0x0000000000067919 */ /* 0x000e220000002500 */
[----:B------:R-:W-:Y:S01]  /*0330*/  ISETP.NE.AND P2, PT, R10, RZ, PT ;  /* 0x000000ff0a00720c */ /* 0x000fe20003f45270 */
[----:B------:R-:W-:Y:S01]  /*0340*/  NOP ;  /* 0x0000000000007918 */ /* 0x000fe20000000000 */
[----:B------:R-:W-:-:S02]  /*0350*/  LOP3.LUT R7, R7, 0xfffffffc, RZ, 0xc0, !PT ;  /* 0xfffffffc07077812 */ /* 0x000fc400078ec0ff */
[----:B-----5:R-:W-:Y:S02]  /*0360*/  ISETP.NE.OR P0, PT, R0, RZ, !P0 ;  /* 0x000000ff0000720c */ /* 0x020fe40004705670 */
[----:B-1----:R-:W-:-:S04]  /*0370*/  ISETP.NE.AND P3, PT, R2, 0x1, PT ;  /* 0x000000010200780c */ /* 0x002fc80003f65270 */
[----:B------:R-:W-:Y:S01]  /*0380*/  P2R R0, PR, RZ, 0x8 ;  /* 0x00000008ff007803 */ /* 0x000fe20000000000 */
[----:B------:R-:W-:Y:S01]  /*0390*/  IMAD.IADD R0, R4, 0x1, -R7 ;  /* 0x0000000104007824 */ /* 0x000fe200078e0a07 */
[----:B------:R-:W-:Y:S01]  /*03a0*/  LOP3.LUT R4, R3, 0x7f, RZ, 0xc0, !PT ;  /* 0x0000007f03047812 */ /* 0x000fe200078ec0ff */
[----:B------:R-:W-:-:S03]  /*03b0*/  IMAD.MOV.U32 R7, RZ, RZ, RZ ;  /* 0x000000ffff077224 */ /* 0x000fc600078e00ff */
[----:B------:R-:W-:Y:S01]  /*03c0*/  ISETP.NE.AND P1, PT, R0, 0x3, PT ;  /* 0x000000030000780c */ /* 0x000fe20003f25270 */
[----:B------:R-:W-:Y:S01]  /*03d0*/  VOTEU.ALL UP0, P0 ;  /* 0x00000000003f7886 */ /* 0x000fe20000000000 */
[----:B------:R-:W-:Y:S01]  /*03e0*/  VOTEU.ALL UP1, P0 ;  /* 0x00000000003f7886 */ /* 0x000fe20000020000 */
[----:B------:R-:W0:Y:S01]  /*03f0*/  @P3 LDC R17, c[0x0][0x10] ;  /* 0x00000400ff113b82 */ /* 0x000e220000000800 */
[----:B--2---:R-:W-:Y:S02]  /*0400*/  @P3 IMAD.MOV.U32 R8, RZ, RZ, R5 ;  /* 0x000000ffff083224 */ /* 0x004fe400078e0005 */
[----:B------:R-:W-:Y:S01]  /*0410*/  @!UP0 UMOV UR6, 0x400 ;  /* 0x0000040000068882 */ /* 0x000fe20000000000 */
[----:B------:R-:W-:-:S04]  /*0420*/  @!UP0 UIADD3 UR4, -UR4, 0x100000, URZ ;  /* 0x0010000004048890 */ /* 0x000fc8000fffe13f */
[----:B------:R-:W-:Y:S02]  /*0430*/  @!UP0 USHF.L.U32 UR5, UR4, 0xb, URZ ;  /* 0x0000000b04058899 */ /* 0x000fe4000800063f */
[----:B------:R-:W-:Y:S01]  /*0440*/  @!UP0 USHF.L.U32 UR4, UR4, 0x1, URZ ;  /* 0x0000000104048899 */ /* 0x000fe2000800063f */
[----:B------:R-:W-:Y:S01]  /*0450*/  @P3 IMAD.MOV.U32 R9, RZ, RZ, RZ ;  /* 0x000000ffff093224 */ /* 0x000fe200078e00ff */
[----:B------:R-:W1:Y:S08]  /*0460*/  @!UP0 S2UR UR7, SR_CgaCtaId ;  /* 0x00000000000789c3 */ /* 0x000e700000008800 */
[----:B------:R-:W2:Y:S01]  /*0470*/  @!P3 LDC R11, c[0x0][0xc] ;  /* 0x00000300ff0bbb82 */ /* 0x000ea20000000800 */
[----:B0-----:R-:W-:Y:S01]  /*0480*/  @P3 IMAD.WIDE.U32 R16, R6, R17, R8 ;  /* 0x0000001106103225 */ /* 0x001fe200078e0008 */
[----:B-1----:R-:W-:Y:S01]  /*0490*/  @!UP0 ULEA UR8, UR7, UR6, 0x18 ;  /* 0x0000000607088291 */ /* 0x002fe2000f8ec03f */
[----:B------:R-:W-:-:S02]  /*04a0*/  VOTEU.ALL UP0, P0 ;  /* 0x00000000003f7886 */ /* 0x000fc40000000000 */
[----:B------:R-:W-:Y:S01]  /*04b0*/  ULDC UR6, c[0x0][0xc] ;  /* 0x0000030000067ab9 */ /* 0x000fe20000000800 */
[----:B------:R-:W-:Y:S01]  /*04c0*/  ISETP.EQ.OR P0, PT, R0, RZ, !P1 ;  /* 0x000000ff0000720c */ /* 0x000fe20004f02670 */
[----:B------:R-:W-:-:S03]  /*04d0*/  ULDC UR7, c[0x0][0x10] ;  /* 0x0000040000077ab9 */ /* 0x000fc60000000800 */
[C---:B------:R-:W-:Y:S01]  /*04e0*/  ISETP.EQ.AND P0, PT, R10.reuse, RZ, P0 ;  /* 0x000000ff0a00720c */ /* 0x040fe20000702270 */
[----:B------:R-:W-:Y:S02]  /*04f0*/  VIADD R10, R10, 0xffffffff ;  /* 0xffffffff0a0a7836 */ /* 0x000fe40000000000 */
[----:B--2---:R-:W-:Y:S01]  /*0500*/  @!P3 IMAD.WIDE.U32 R8, R11, R5, R6 ;  /* 0x000000050b08b225 */ /* 0x004fe200078e0006 */
[----:B------:R-:W0:Y:S02]  /*0510*/  FENCE.VIEW.ASYNC.S ;  /* 0x00000000000073c6 */ /* 0x000e240000000000 */
[----:B0-----:R-:W3:Y:S01]  /*0520*/  @!UP0 SYNCS.EXCH.64 URZ, [UR8+0x40], UR4 ;  /* 0x00004004083f85b2 */ /* 0x001ee20008000100 */
[----:B------:R-:W-:Y:S01]  /*0530*/  SEL R18, RZ, 0x1, !P0 ;  /* 0x00000001ff127807 */ /* 0x000fe20004000000 */
[----:B------:R-:W-:Y:S01]  /*0540*/  @P3 IMAD.MOV.U32 R11, RZ, RZ, RZ ;  /* 0x000000ffff0b3224 */ /* 0x000fe200078e00ff */
[----:B------:R-:W-:Y:S01]  /*0550*/  ISETP.GE.U32.AND P1, PT, R10, 0x2, PT ;  /* 0x000000020a00780c */ /* 0x000fe20003f26070 */
[----:B------:R-:W-:-:S02]  /*0560*/  @!P3 IMAD.MOV.U32 R16, RZ, RZ, R8 ;  /* 0x000000ffff10b224 */ /* 0x000fc400078e0008 */
[----:B------:R-:W-:Y:S01]  /*0570*/  @P3 IMAD.IADD R17, R17, 0x1, R11 ;  /* 0x0000000111113824 */ /* 0x000fe200078e020b */
[----:B------:R-:W-:Y:S01]  /*0580*/  SEL R18, R18, 0x2, P1 ;  /* 0x0000000212127807 */ /* 0x000fe20000800000 */
[----:B------:R-:W-:Y:S01]  /*0590*/  @!P3 IMAD.MOV.U32 R17, RZ, RZ, R9 ;  /* 0x000000ffff11b224 */ /* 0x000fe200078e0009 */
[----:B------:R0:W3:Y:S01]  /*05a0*/  @!UP1 SYNCS.EXCH.64 URZ, [UR8+0x48], UR4 ;  /* 0x00004804083f95b2 */ /* 0x0000e20008000100 */
[----:B------:R-:W-:Y:S01]  /*05b0*/  NOP ;  /* 0x0000000000007918 */ /* 0x000fe20000000000 */
[----:B0-----:R-:W-:-:S03]  /*05c0*/  UIMAD.WIDE.U32 UR4, UR6, UR7, URZ ;  /* 0x00000007060472a5 */ /* 0x001fc6000f8e003f */
[----:B------:R-:W-:Y:S02]  /*05d0*/  ULDC UR6, c[0x0][0x14] ;  /* 0x0000050000067ab9 */ /* 0x000fe40000000800 */
[----:B------:R-:W-:Y:S02]  /*05e0*/  UIMAD.WIDE.U32 UR38, UR4, UR6, URZ ;  /* 0x00000006042672a5 */ /* 0x000fe4000f8e003f */
[----:B------:R-:W-:-:S04]  /*05f0*/  UIMAD UR41, UR5, UR6, URZ ;  /* 0x00000006052972a4 */ /* 0x000fc8000f8e023f */
[----:B------:R-:W-:Y:S01]  /*0600*/  UIADD3 UR41, UR39, UR41, URZ ;  /* 0x0000002927297290 */ /* 0x000fe2000fffe03f */
[----:B---34-:R-:W-:Y:S06]  /*0610*/  BAR.SYNC.DEFER_BLOCKING 0x0 ;  /* 0x0000000000007b1d */ /* 0x018fec0000010000 */
[----:B------:R-:W-:Y:S05]  /*0620*/  @!P2 BRA `(.L_x_3) ;  /* 0x000000600084a947 */ /* 0x000fea0003800000 */
[----:B------:R-:W-:-:S13]  /*0630*/  ISETP.GT.U32.AND P0, PT, R10, 0x1, PT ;  /* 0x000000010a00780c */ /* 0x000fda0003f04070 */
[----:B------:R-:W-:Y:S05]  /*0640*/  @P0 EXIT ;  /* 0x000000000000094d */ /* 0x000fea0003800000 */
[----:B------:R-:W-:Y:S01]  /*0650*/  ULDC.64 UR4, c[0x0][0x650] ;  /* 0x0001940000047ab9 */ /* 0x000fe20000000a00 */
[----:B------:R-:W-:Y:S01]  /*0660*/  PRMT R0, RZ, 0x7610, R0 ;  /* 0x00007610ff007816 */ /* 0x000fe20000000000 */
[----:B------:R-:W-:Y:S01]  /*0670*/  IMAD.MOV.U32 R101, RZ, RZ, -0x1 ;  /* 0xffffffffff657424 */ /* 0x000fe200078e00ff */
[----:B------:R-:W-:Y:S01]  /*0680*/  ISETP.GE.U32.AND P0, PT, R16, UR4, PT ;  /* 0x0000000410007c0c */ /* 0x000fe2000bf06070 */
[----:B------:R-:W-:Y:S02]  /*0690*/  IMAD.MOV.U32 R100, RZ, RZ, -0x1 ;  /* 0xffffffffff647424 */ /* 0x000fe400078e00ff */
[----:B------:R-:W-:Y:S01]  /*06a0*/  IMAD.MOV.U32 R99, RZ, RZ, -0x1 ;  /* 0xffffffffff637424 */ /* 0x000fe200078e00ff */
[----:B------:R-:W-:-:S13]  /*06b0*/  ISETP.GE.U32.AND.EX P0, PT, R17, UR5, PT, P0 ;  /* 0x0000000511007c0c */ /* 0x000fda000bf06100 */
[----:B------:R-:W-:Y:S05]  /*06c0*/  @P0 BRA `(.L_x_4) ;  /* 0x0000000400540947 */ /* 0x000fea0003800000 */
[----:B------:R-:W0:Y:S01]  /*06d0*/  LDC.64 R20, c[0x0][0x628] ;  /* 0x00018a00ff147b82 */ /* 0x000e220000000a00 */
[----:B------:R-:W-:Y:S02]  /*06e0*/  IMAD.MOV.U32 R8, RZ, RZ, R16 ;  /* 0x000000ffff087224 */ /* 0x000fe400078e0010 */
[----:B------:R-:W-:-:S05]  /*06f0*/  IMAD.MOV.U32 R9, RZ, RZ, R17 ;  /* 0x000000ffff097224 */ /* 0x000fca00078e0011 */
[----:B------:R-:W1:Y:S08]  /*0700*/  LDC R0, c[0x0][0x630] ;  /* 0x00018c00ff007b82 */ /* 0x000e700000000800 */
[----:B------:R-:W2:Y:S01]  /*0710*/  LDC.64 R22, c[0x0][0x620] ;  /* 0x00018800ff167b82 */ /* 0x000ea20000000a00 */
[----:B0-----:R-:W-:-:S04]  /*0720*/  ISETP.NE.U32.AND P0, PT, R20, RZ, PT ;  /* 0x000000ff1400720c */ /* 0x001fc80003f05070 */
[----:B------:R-:W-:-:S13]  /*0730*/  ISETP.NE.AND.EX P0, PT, R21, RZ, PT, P0 ;  /* 0x000000ff1500720c */ /* 0x000fda0003f05300 */
[----:B-12---:R-:W-:Y:S05]  /*0740*/  @!P0 BRA `(.L_x_5) ;  /* 0x0000000000288947 */ /* 0x006fea0003800000 */
[----:B------:R-:W0:Y:S02]  /*0750*/  LDC R13, c[0x0][0x634] ;  /* 0x00018d00ff0d7b82 */ /* 0x000e240000000800 */
[----:B0-----:R-:W-:-:S05]  /*0760*/  IADD3 R13, P0, R16, R13, RZ ;  /* 0x0000000d100d7210 */ /* 0x001fca0007f1e0ff */
[----:B------:R-:W-:-:S04]  /*0770*/  IMAD.X R15, RZ, RZ, R17, P0 ;  /* 0x000000ffff0f7224 */ /* 0x000fc800000e0611 */
[----:B------:R-:W-:-:S04]  /*0780*/  IMAD.WIDE.U32 R8, R15, R20, RZ ;  /* 0x000000140f087225 */ /* 0x000fc800078e00ff */
[----:B------:R-:W-:-:S04]  /*0790*/  IMAD.WIDE.U32 R10, P0, R13, R21, R8 ;  /* 0x000000150d0a7225 */ /* 0x000fc80007800008 */
[----:B------:R-:W-:-:S04]  /*07a0*/  IMAD.WIDE.U32 R8, R13, R20, RZ ;  /* 0x000000140d087225 */ /* 0x000fc800078e00ff */
[----:B------:R-:W-:Y:S01]  /*07b0*/  IMAD.X R13, RZ, RZ, RZ, P0 ;  /* 0x000000ffff0d7224 */ /* 0x000fe200000e06ff */
[----:B------:R-:W-:Y:S01]  /*07c0*/  IADD3 RZ, P0, R9, R10, RZ ;  /* 0x0000000a09ff7210 */ /* 0x000fe20007f1e0ff */
[----:B------:R-:W-:-:S04]  /*07d0*/  IMAD.MOV.U32 R12, RZ, RZ, R11 ;  /* 0x000000ffff0c7224 */ /* 0x000fc800078e000b */
[----:B------:R-:W-:-:S08]  /*07e0*/  IMAD.WIDE.U32.X R8, R15, R21, R12, P0 ;  /* 0x000000150f087225 */ /* 0x000fd000000e040c */
.L_x_5:
[-CC-:B------:R-:W-:Y:S01]  /*07f0*/  SHF.R.U64 R99, R8, R0.reuse, R9.reuse ;  /* 0x0000000008637219 */ /* 0x180fe20000001209 */
[----:B------:R-:W0:Y:S01]  /*0800*/  LDC R12, c[0x0][0x618] ;  /* 0x00018600ff0c7b82 */ /* 0x000e220000000800 */
[----:B------:R-:W-:Y:S01]  /*0810*/  SHF.R.U32.HI R7, RZ, R0, R9 ;  /* 0x00000000ff077219 */ /* 0x000fe20000011609 */
[----:B------:R-:W-:Y:S01]  /*0820*/  ULDC UR4, c[0x0][0x150] ;  /* 0x0000540000047ab9 */ /* 0x000fe20000000800 */
[----:B------:R-:W-:Y:S02]  /*0830*/  IADD3 R11, P0, RZ, -R99, RZ ;  /* 0x80000063ff0b7210 */ /* 0x000fe40007f1e0ff */
[----:B------:R-:W-:-:S03]  /*0840*/  I2FP.F32.U32 R0, R6 ;  /* 0x0000000600007245 */ /* 0x000fc60000201000 */
[----:B------:R-:W1:Y:S01]  /*0850*/  LDC.64 R30, c[0x0][0x640] ;  /* 0x00019000ff1e7b82 */ /* 0x000e620000000a00 */
[----:B------:R-:W-:Y:S02]  /*0860*/  IMAD.X R13, RZ, RZ, ~R7, P0 ;  /* 0x000000ffff0d7224 */ /* 0x000fe400000e0e07 */
[----:B------:R-:W-:Y:S01]  /*0870*/  FMUL R0, R0, UR4 ;  /* 0x0000000400007c20 */ /* 0x000fe20008400000 */
[----:B------:R-:W-:Y:S01]  /*0880*/  IMAD.WIDE.U32 R8, R11, R22, R16 ;  /* 0x000000160b087225 */ /* 0x000fe200078e0010 */
[----:B------:R-:W-:-:S03]  /*0890*/  ULDC UR4, c[0x0][0x154] ;  /* 0x0000550000047ab9 */ /* 0x000fc60000000800 */
[----:B------:R-:W-:Y:S01]  /*08a0*/  IMAD R10, R13, R22, RZ ;  /* 0x000000160d0a7224 */ /* 0x000fe200078e02ff */
[----:B------:R-:W2:Y:S01]  /*08b0*/  LDC R7, c[0x0][0x144] ;  /* 0x00005100ff077b82 */ /* 0x000ea20000000800 */
[----:B------:R-:W3:Y:S02]  /*08c0*/  F2I.U32.TRUNC.NTZ R0, R0 ;  /* 0x0000000000007305 */ /* 0x000ee4000020f000 */
[----:B------:R-:W-:-:S04]  /*08d0*/  IMAD R11, R11, R23, R10 ;  /* 0x000000170b0b7224 */ /* 0x000fc800078e020a */
[----:B------:R-:W-:Y:S01]  /*08e0*/  IMAD.IADD R9, R9, 0x1, R11 ;  /* 0x0000000109097824 */ /* 0x000fe200078e020b */
[----:B------:R-:W4:Y:S01]  /*08f0*/  LDC R24, c[0x0][0x608] ;  /* 0x00018200ff187b82 */ /* 0x000f220000000800 */
[----:B------:R-:W-:-:S03]  /*0900*/  IMAD.MOV.U32 R11, RZ, RZ, -0x1 ;  /* 0xffffffffff0b7424 */ /* 0x000fc600078e00ff */
[-CC-:B0-----:R-:W-:Y:S02]  /*0910*/  SHF.R.U64 R22, R8, R12.reuse, R9.reuse ;  /* 0x0000000c08167219 */ /* 0x181fe40000001209 */
[----:B------:R-:W-:Y:S02]  /*0920*/  I2FP.F32.U32 R8, R5 ;  /* 0x0000000500087245 */ /* 0x000fe40000201000 */
[----:B------:R-:W0:Y:S01]  /*0930*/  LDC R28, c[0x0][0x658] ;  /* 0x00019600ff1c7b82 */ /* 0x000e220000000800 */
[----:B-1----:R-:W-:Y:S01]  /*0940*/  ISETP.NE.U32.AND P0, PT, R30, RZ, PT ;  /* 0x000000ff1e00720c */ /* 0x002fe20003f05070 */
[----:B---3--:R-:W-:Y:S02]  /*0950*/  IMAD.MOV R10, RZ, RZ, -R0 ;  /* 0x000000ffff0a7224 */ /* 0x008fe400078e0a00 */
[----:B------:R-:W-:Y:S01]  /*0960*/  FMUL R8, R8, UR4 ;  /* 0x0000000408087c20 */ /* 0x000fe20008400000 */
[----:B------:R-:W-:Y:S02]  /*0970*/  SHF.R.U32.HI R9, RZ, R12, R9 ;  /* 0x0000000cff097219 */ /* 0x000fe40000011609 */
[----:B------:R-:W-:Y:S01]  /*0980*/  ISETP.NE.AND.EX P0, PT, R31, RZ, PT, P0 ;  /* 0x000000ff1f00720c */ /* 0x000fe20003f05300 */
[----:B------:R1:W3:Y:S01]  /*0990*/  F2I.U32.TRUNC.NTZ R15, R8 ;  /* 0x00000008000f7305 */ /* 0x0002e2000020f000 */
[----:B------:R-:W1:Y:S01]  /*09a0*/  LDC R20, c[0x0][0x148] ;  /* 0x00005200ff147b82 */ /* 0x000e620000000800 */
[----:B--2---:R-:W-:-:S07]  /*09b0*/  IMAD R0, R7, R10, R6 ;  /* 0x0000000a07007224 */ /* 0x004fce00078e0206 */
[----:B------:R-:W2:Y:S01]  /*09c0*/  LDC R26, c[0x0][0x600] ;  /* 0x00018000ff1a7b82 */ /* 0x000ea20000000800 */
[-CC-:B----4-:R-:W-:Y:S02]  /*09d0*/  SHF.R.U64 R32, R22, R24.reuse, R9.reuse ;  /* 0x0000001816207219 */ /* 0x190fe40000001209 */
[----:B------:R-:W-:Y:S01]  /*09e0*/  SHF.R.U32.HI R7, RZ, R24, R9 ;  /* 0x00000018ff077219 */ /* 0x000fe20000011609 */
[----:B------:R-:W-:-:S04]  /*09f0*/  IMAD.MOV.U32 R9, RZ, RZ, 0x1 ;  /* 0x00000001ff097424 */ /* 0x000fc800078e00ff */
[----:B------:R-:W4:Y:S01]  /*0a00*/  LDC R21, c[0x0][0x648] ;  /* 0x00019200ff157b82 */ /* 0x000f220000000800 */
[-C--:B0-----:R-:W-:Y:S02]  /*0a10*/  SHF.L.U32 R6, R11, R28.reuse, RZ ;  /* 0x0000001c0b067219 */ /* 0x081fe400000006ff */
[--C-:B------:R-:W-:Y:S02]  /*0a20*/  SHF.R.U64 R24, R32, R28, R7.reuse ;  /* 0x0000001c20187219 */ /* 0x100fe40000001207 */
[----:B------:R-:W-:Y:S02]  /*0a30*/  LOP3.LUT R13, RZ, R6, RZ, 0x33, !PT ;  /* 0x00000006ff0d7212 */ /* 0x000fe400078e33ff */
[-C--:B------:R-:W-:Y:S01]  /*0a40*/  SHF.R.U32.HI R7, RZ, R28.reuse, R7 ;  /* 0x0000001cff077219 */ /* 0x080fe20000011607 */
[----:B------:R-:W0:Y:S01]  /*0a50*/  LDC R23, c[0x0][0x638] ;  /* 0x00018e00ff177b82 */ /* 0x000e220000000800 */
[----:B------:R-:W-:Y:S01]  /*0a60*/  SHF.L.U32 R12, R9, R28, RZ ;  /* 0x0000001c090c7219 */ /* 0x000fe200000006ff */
[----:B------:R-:W-:-:S06]  /*0a70*/  IMAD.MOV.U32 R6, RZ, RZ, R24 ;  /* 0x000000ffff067224 */ /* 0x000fcc00078e0018 */
[----:B------:R-:W0:Y:S01]  /*0a80*/  LDC R101, c[0x0][0x610] ;  /* 0x00018400ff657b82 */ /* 0x000e220000000800 */
[----:B-1-3--:R-:W-:Y:S05]  /*0a90*/  @!P0 BRA `(.L_x_6) ;  /* 0x0000000000288947 */ /* 0x00afea0003800000 */
[----:B------:R-:W1:Y:S02]  /*0aa0*/  LDC R11, c[0x0][0x64c] ;  /* 0x00019300ff0b7b82 */ /* 0x000e640000000800 */
[----:B-1----:R-:W-:-:S05]  /*0ab0*/  IADD3 R11, P0, R24, R11, RZ ;  /* 0x0000000b180b7210 */ /* 0x002fca0007f1e0ff */
        /* <DEDUP_REMOVED lines=8> */
.L_x_6:
[----:B----4-:R-:W-:Y:S01]  /*0b40*/  SHF.R.U64 R6, R6, R21, R7 ;  /* 0x0000001506067219 */ /* 0x010fe20000001207 */
[----:B--2---:R-:W-:Y:S01]  /*0b50*/  VIADD R7, R26, 0xffffffff ;  /* 0xffffffff1a077836 */ /* 0x004fe20000000000 */
[----:B------:R-:W-:Y:S01]  /*0b60*/  LOP3.LUT R13, R32, R13, RZ, 0xc0, !PT ;  /* 0x0000000d200d7212 */ /* 0x000fe200078ec0ff */
[----:B------:R-:W-:Y:S02]  /*0b70*/  IMAD.MOV R15, RZ, RZ, -R15 ;  /* 0x000000ffff0f7224 */ /* 0x000fe400078e0a0f */
[----:B------:R-:W-:Y:S02]  /*0b80*/  IMAD.MOV R8, RZ, RZ, -R6 ;  /* 0x000000ffff087224 */ /* 0x000fe400078e0a06 */
[----:B------:R-:W-:Y:S01]  /*0b90*/  IMAD R13, R12, R6, R13 ;  /* 0x000000060c0d7224 */ /* 0x000fe200078e020d */
[----:B------:R-:W-:Y:S01]  /*0ba0*/  LOP3.LUT R6, R22, R7, RZ, 0xc0, !PT ;  /* 0x0000000716067212 */ /* 0x000fe200078ec0ff */
[----:B------:R-:W-:Y:S02]  /*0bb0*/  @P3 IMAD R0, R20, R15, R5 ;  /* 0x0000000f14003224 */ /* 0x000fe400078e0205 */
[----:B0-----:R-:W-:-:S02]  /*0bc0*/  IMAD R5, R8, R23, R24 ;  /* 0x0000001708057224 */ /* 0x001fc400078e0218 */
[----:B------:R-:W-:Y:S02]  /*0bd0*/  IMAD R101, R13, R101, R0 ;  /* 0x000000650d657224 */ /* 0x000fe400078e0200 */
[----:B------:R-:W-:Y:S02]  /*0be0*/  IMAD R6, R5, R26, R6 ;  /* 0x0000001a05067224 */ /* 0x000fe400078e0206 */
[----:B------:R-:W-:-:S03]  /*0bf0*/  IMAD.MOV.U32 R0, RZ, RZ, 0x1 ;  /* 0x00000001ff007424 */ /* 0x000fc600078e00ff */
[----:B------:R-:W-:Y:S02]  /*0c00*/  SEL R100, R6, R101, !P3 ;  /* 0x0000006506647207 */ /* 0x000fe40005800000 */
[----:B------:R-:W-:-:S07]  /*0c10*/  SEL R101, R101, R6, !P3 ;  /* 0x0000000665657207 */ /* 0x000fce0005800000 */
.L_x_4:
[----:B------:R-:W-:-:S08]  /*0c20*/  NOP ;  /* 0x0000000000007918 */ /* 0x000fd00000000000 */
[----:B------:R-:W0:Y:S02]  /*0c30*/  USETMAXREG.TRY_ALLOC.CTAPOOL UP0, 0xe8 ;  /* 0x000000e8000079c8 */ /* 0x000e240008000600 */
[----:B0-----:R-:W-:-:S13]  /*0c40*/  PLOP3.LUT P0, PT, PT, PT, UP0, 0x80, 0x0 ;  /* 0x000000000000781c */ /* 0x001fda0003f0f008 */
[----:B------:R-:W-:Y:S05]  /*0c50*/  @!P0 BRA `(.L_x_4) ;  /* 0xfffffffc00f08947 */ /* 0x000fea000383ffff */
[----:B------:R-:W-:Y:S01]  /*0c60*/  ULDC.64 UR4, c[0x0][0x598] ;  /* 0x0001660000047ab9 */ /* 0x000fe20000000a00 */
[----:B------:R-:W-:Y:S01]  /*0c70*/  ULDC.64 UR36, c[0x0][0x208] ;  /* 0x0000820000247ab9 */ /* 0x000fe20000000a00 */
[----:B------:R-:W-:-:S04]  /*0c80*/  ISETP.NE.U32.AND P0, PT, RZ, UR4, PT ;  /* 0x00000004ff007c0c */ /* 0x000fc8000bf05070 */
[----:B------:R-:W-:-:S13]  /*0c90*/  ISETP.NE.AND.EX P0, PT, RZ, UR5, PT, P0 ;  /* 0x00000005ff007c0c */ /* 0x000fda000bf05300 */
[----:B------:R-:W-:Y:S05]  /*0ca0*/  @!P0 BRA `(.L_x_7) ;  /* 0x00000000001c8947 */ /* 0x000fea0003800000 */
[----:B------:R-:W0:Y:S02]  /*0cb0*/  LDC.64 R6, c[0x0][0x598] ;  /* 0x00016600ff067b82 */ /* 0x000e240000000a00 */
[----:B0-----:R-:W2:Y:S02]  /*0cc0*/  LDG.E.64 R6, desc[UR36][R6.64] ;  /* 0x0000002406067981 */ /* 0x001ea4000c1e1b00 */
[----:B--2---:R-:W-:-:S04]  /*0cd0*/  ISETP.NE.U32.AND P0, PT, R6, RZ, PT ;  /* 0x000000ff0600720c */ /* 0x004fc80003f05070 */
[----:B------:R-:W-:-:S13]  /*0ce0*/  ISETP.NE.AND.EX P0, PT, R7, RZ, PT, P0 ;  /* 0x000000ff0700720c */ /* 0x000fda0003f05300 */
[----:B------:R-:W-:Y:S05]  /*0cf0*/  @!P0 BRA `(.L_x_7) ;  /* 0x0000000000088947 */ /* 0x000fea0003800000 */
[----:B------:R0:W5:Y:S01]  /*0d00*/  LD.E R19, desc[UR36][R6.64] ;  /* 0x0000002406137980 */ /* 0x000162000c101900 */
[----:B------:R-:W-:Y:S05]  /*0d10*/  BRA `(.L_x_8) ;  /* 0x0000000000247947 */ /* 0x000fea0003800000 */
.L_x_7:
[----:B------:R-:W-:Y:S02]  /*0d20*/  ULDC.64 UR4, c[0x0][0x588] ;  /* 0x0001620000047ab9 */ /* 0x000fe40000000a00 */
[----:B------:R-:W-:-:S04]  /*0d30*/  ISETP.NE.U32.AND P0, PT, RZ, UR4, PT ;  /* 0x00000004ff007c0c */ /* 0x000fc8000bf05070 */
[----:B------:R-:W-:-:S13]  /*0d40*/  ISETP.NE.AND.EX P0, PT, RZ, UR5, PT, P0 ;  /* 0x00000005ff007c0c */ /* 0x000fda000bf05300 */
[----:B------:R-:W-:Y:S05]  /*0d50*/  @!P0 BRA `(.L_x_9) ;  /* 0x00000000000c8947 */ /* 0x000fea0003800000 */
[----:B------:R-:W0:Y:S02]  /*0d60*/  LDC.64 R6, c[0x0][0x588] ;  /* 0x00016200ff067b82 */ /* 0x000e240000000a00 */
[----:B0-----:R1:W5:Y:S01]  /*0d70*/  LDG.E R19, desc[UR36][R6.64] ;  /* 0x0000002406137981 */ /* 0x001362000c1e1900 */
[----:B------:R-:W-:Y:S05]  /*0d80*/  BRA `(.L_x_8) ;  /* 0x0000000000087947 */ /* 0x000fea0003800000 */
.L_x_9:
[----:B------:R-:W-:Y:S02]  /*0d90*/  ULDC UR4, c[0x0][0x580] ;  /* 0x0001600000047ab9 */ /* 0x000fe40000000800 */
[----:B------:R-:W-:-:S07]  /*0da0*/  IMAD.U32 R19, RZ, RZ, UR4 ;  /* 0x00000004ff137e24 */ /* 0x000fce000f8e00ff */
.L_x_8:
[----:B------:R-:W-:Y:S02]  /*0db0*/  ULDC.64 UR4, c[0x0][0x5a0] ;  /* 0x0001680000047ab9 */ /* 0x000fe40000000a00 */
[----:B------:R-:W-:-:S04]  /*0dc0*/  ISETP.NE.U32.AND P0, PT, RZ, UR4, PT ;  /* 0x00000004ff007c0c */ /* 0x000fc8000bf05070 */
[----:B------:R-:W-:-:S13]  /*0dd0*/  ISETP.NE.AND.EX P0, PT, RZ, UR5, PT, P0 ;  /* 0x00000005ff007c0c */ /* 0x000fda000bf05300 */
[----:B------:R-:W-:Y:S05]  /*0de0*/  @!P0 BRA `(.L_x_10) ;  /* 0x00000000001c8947 */ /* 0x000fea0003800000 */
[----:B01----:R-:W0:Y:S02]  /*0df0*/  LDC.64 R6, c[0x0][0x5a0] ;  /* 0x00016800ff067b82 */ /* 0x003e240000000a00 */
[----:B0-----:R-:W2:Y:S02]  /*0e00*/  LDG.E.64 R6, desc[UR36][R6.64] ;  /* 0x0000002406067981 */ /* 0x001ea4000c1e1b00 */
[----:B--2---:R-:W-:-:S04]  /*0e10*/  ISETP.NE.U32.AND P0, PT, R6, RZ, PT ;  /* 0x000000ff0600720c */ /* 0x004fc80003f05070 */
[----:B------:R-:W-:-:S13]  /*0e20*/  ISETP.NE.AND.EX P0, PT, R7, RZ, PT, P0 ;  /* 0x000000ff0700720c */ /* 0x000fda0003f05300 */
[----:B------:R-:W-:Y:S05]  /*0e30*/  @!P0 BRA `(.L_x_10) ;  /* 0x0000000000088947 */ /* 0x000fea0003800000 */
[----:B------:R0:W5:Y:S01]  /*0e40*/  LD.E R88, desc[UR36][R6.64] ;  /* 0x0000002406587980 */ /* 0x000162000c101900 */
[----:B------:R-:W-:Y:S05]  /*0e50*/  BRA `(.L_x_11) ;  /* 0x0000000000247947 */ /* 0x000fea0003800000 */
.L_x_10:
[----:B------:R-:W-:Y:S02]  /*0e60*/  ULDC.64 UR4, c[0x0][0x590] ;  /* 0x0001640000047ab9 */ /* 0x000fe40000000a00 */
[----:B------:R-:W-:-:S04]  /*0e70*/  ISETP.NE.U32.AND P0, PT, RZ, UR4, PT ;  /* 0x00000004ff007c0c */ /* 0x000fc8000bf05070 */
[----:B------:R-:W-:-:S13]  /*0e80*/  ISETP.NE.AND.EX P0, PT, RZ, UR5, PT, P0 ;  /* 0x00000005ff007c0c */ /* 0x000fda000bf05300 */
[----:B------:R-:W-:Y:S05]  /*0e90*/  @!P0 BRA `(.L_x_12) ;  /* 0x00000000000c8947 */ /* 0x000fea0003800000 */
[----:B------:R-:W2:Y:S02]  /*0ea0*/  LDC.64 R88, c[0x0][0x590] ;  /* 0x00016400ff587b82 */ /* 0x000ea40000000a00 */
[----:B--2---:R2:W5:Y:S01]  /*0eb0*/  LDG.E R88, desc[UR36][R88.64] ;  /* 0x0000002458587981 */ /* 0x004562000c1e1900 */
[----:B------:R-:W-:Y:S05]  /*0ec0*/  BRA `(.L_x_11) ;  /* 0x0000000000087947 */ /* 0x000fea0003800000 */
.L_x_12:
[----:B------:R-:W-:Y:S02]  /*0ed0*/  ULDC UR4, c[0x0][0x584] ;  /* 0x0001610000047ab9 */ /* 0x000fe40000000800 */
[----:B------:R-:W-:-:S07]  /*0ee0*/  IMAD.U32 R88, RZ, RZ, UR4 ;  /* 0x00000004ff587e24 */ /* 0x000fce000f8e00ff */
.L_x_11:
[----:B------:R-:W-:-:S13]  /*0ef0*/  LOP3.LUT P0, RZ, R0, 0xff, RZ, 0xc0, !PT ;  /* 0x000000ff00ff7812 */ /* 0x000fda000780c0ff */
[----:B------:R-:W-:Y:S05]  /*0f00*/  @!P0 EXIT ;  /* 0x000000000000894d */ /* 0x000fea0003800000 */
[----:B------:R-:W3:Y:S01]  /*0f10*/  LDC R90, c[0x0][0x658] ;  /* 0x00019600ff5a7b82 */ /* 0x000ee20000000800 */
[----:B------:R-:W-:Y:S01]  /*0f20*/  ULDC.64 UR6, c[0x0][0x288] ;  /* 0x0000a20000067ab9 */ /* 0x000fe20000000a00 */
[----:B------:R-:W-:Y:S01]  /*0f30*/  LOP3.LUT R14, R14, 0x1, RZ, 0xc0, !PT ;  /* 0x000000010e0e7812 */ /* 0x000fe200078ec0ff */
[----:B------:R-:W-:Y:S01]  /*0f40*/  UIADD3 UR4, UR7, 0x3f, URZ ;  /* 0x0000003f07047890 */ /* 0x000fe2000fffe03f */
[----:B------:R-:W-:Y:S01]  /*0f50*/  SHF.R.U32.HI R0, RZ, 0x2, R3 ;  /* 0x00000002ff007819 */ /* 0x000fe20000011603 */
[----:B01----:R-:W-:Y:S01]  /*0f60*/  IMAD.MOV.U32 R7, RZ, RZ, -0x1 ;  /* 0xffffffffff077424 */ /* 0x003fe200078e00ff */
[----:B------:R-:W-:Y:S01]  /*0f70*/  SHF.R.U32.HI R4, RZ, 0x1, R4 ;  /* 0x00000001ff047819 */ /* 0x000fe20000011604 */
[----:B------:R-:W-:Y:S01]  /*0f80*/  USHF.R.S32.HI UR5, URZ, 0x1f, UR4 ;  /* 0x0000001f3f057899 */ /* 0x000fe20008011404 */
[----:B------:R-:W0:Y:S01]  /*0f90*/  LDC.64 R92, c[0x0][0x5c8] ;  /* 0x00017200ff5c7b82 */ /* 0x000e220000000a00 */
[----:B------:R-:W-:Y:S01]  /*0fa0*/  IMAD.SHL.U32 R5, R14, 0x40, RZ ;  /* 0x000000400e057824 */ /* 0x000fe200078e00ff */
[----:B------:R-:W-:Y:S01]  /*0fb0*/  LOP3.LUT R0, R0, 0x7, RZ, 0xc0, !PT ;  /* 0x0000000700007812 */ /* 0x000fe200078ec0ff */
[----:B------:R-:W-:Y:S01]  /*0fc0*/  ULEA.HI UR5, UR5, UR4, URZ, 0x6 ;  /* 0x0000000405057291 */ /* 0x000fe2000f8f303f */
[----:B------:R-:W-:Y:S01]  /*0fd0*/  LOP3.LUT R23, R4, 0x30, RZ, 0xc0, !PT ;  /* 0x0000003004177812 */ /* 0x000fe200078ec0ff */
[----:B------:R-:W-:Y:S01]  /*0fe0*/  IMAD.MOV.U32 R9, RZ, RZ, 0x1 ;  /* 0x00000001ff097424 */ /* 0x000fe200078e00ff */
[--C-:B------:R-:W-:Y:S01]  /*0ff0*/  LOP3.LUT R22, R5, 0x40, R0.reuse, 0xe2, !PT ;  /* 0x0000004005167812 */ /* 0x100fe200078ee200 */
[----:B------:R-:W-:Y:S01]  /*1000*/  USHF.R.S32.HI UR43, URZ, 0x6, UR5 ;  /* 0x000000063f2b7899 */ /* 0x000fe20008011405 */
[----:B------:R-:W1:Y:S01]  /*1010*/  LDC R95, c[0x0][0x600] ;  /* 0x00018000ff5f7b82 */ /* 0x000e620000000800 */
[-C--:B------:R-:W-:Y:S01]  /*1020*/  IADD3 R5, RZ, -R23.reuse, -R0 ;  /* 0x80000017ff057210 */ /* 0x080fe20007ffe800 */
[----:B------:R-:W-:Y:S01]  /*1030*/  IMAD.U32 R6, RZ, RZ, UR6 ;  /* 0x00000006ff067e24 */ /* 0x000fe2000f8e00ff */
[C---:B--2---:R-:W-:Y:S01]  /*1040*/  LOP3.LUT R89, R3.reuse, 0x3, RZ, 0xc0, !PT ;  /* 0x0000000303597812 */ /* 0x044fe200078ec0ff */
[----:B------:R-:W-:Y:S01]  /*1050*/  UISETP.LT.AND UP0, UPT, UR43, 0x1, UPT ;  /* 0x000000012b00788c */ /* 0x000fe2000bf01270 */
[----:B------:R-:W-:Y:S01]  /*1060*/  LOP3.LUT R94, R3, 0x80, RZ, 0xc0, !PT ;  /* 0x00000080035e7812 */ /* 0x000fe200078ec0ff */
[----:B------:R-:W-:Y:S01]  /*1070*/  IMAD R5, R14, -0x40, R5 ;  /* 0xffffffc00e057824 */ /* 0x000fe200078e0205 */
[----:B------:R-:W-:Y:S01]  /*1080*/  ULDC UR4, c[0x0][0x284] ;  /* 0x0000a10000047ab9 */ /* 0x000fe20000000800 */
[-C--:B---3--:R-:W-:Y:S01]  /*1090*/  SHF.L.U32 R7, R7, R90.reuse, RZ ;  /* 0x0000005a07077219 */ /* 0x088fe200000006ff */
[----:B------:R-:W-:Y:S01]  /*10a0*/  USEL UR44, UR43, 0x1, UP0 ;  /* 0x000000012b2c7887 */ /* 0x000fe20008000000 */
[----:B------:R-:W-:Y:S01]  /*10b0*/  LOP3.LUT R22, R22, R23, RZ, 0xfc, !PT ;  /* 0x0000001716167212 */ /* 0x000fe200078efcff */
[----:B------:R-:W-:Y:S01]  /*10c0*/  IMAD R89, R89, -0x2, R6 ;  /* 0xfffffffe59597824 */ /* 0x000fe200078e0206 */
[----:B------:R-:W-:Y:S01]  /*10d0*/  SHF.L.U32 R90, R9, R90, RZ ;  /* 0x0000005a095a7219 */ /* 0x000fe200000006ff */
[----:B------:R-:W-:Y:S01]  /*10e0*/  VIADD R97, R5, UR4 ;  /* 0x0000000405617c36 */ /* 0x000fe20008000000 */
[----:B------:R-:W-:Y:S01]  /*10f0*/  LOP3.LUT R98, R18, 0x1, RZ, 0xfc, !PT ;  /* 0x0000000112627812 */ /* 0x000fe200078efcff */
[----:B------:R-:W-:Y:S01]  /*1100*/  IMAD.MOV.U32 R23, RZ, RZ, RZ ;  /* 0x000000ffff177224 */ /* 0x000fe200078e00ff */
[C---:B0-----:R-:W-:Y:S01]  /*1110*/  SHF.L.U64.HI R91, R92.reuse, 0x3, R93 ;  /* 0x000000035c5b7819 */ /* 0x041fe2000001025d */
[----:B------:R-:W-:Y:S01]  /*1120*/  IMAD.SHL.U32 R92, R92, 0x8, RZ ;  /* 0x000000085c5c7824 */ /* 0x000fe200078e00ff */
[----:B------:R-:W-:Y:S01]  /*1130*/  SHF.R.U32.HI R94, RZ, 0x7, R94 ;  /* 0x00000007ff5e7819 */ /* 0x000fe2000001165e */
[----:B------:R-:W-:Y:S01]  /*1140*/  IMAD.SHL.U32 R93, R3, 0x2, RZ ;  /* 0x00000002035d7824 */ /* 0x000fe200078e00ff */
[----:B------:R-:W-:Y:S01]  /*1150*/  LOP3.LUT R96, RZ, R7, RZ, 0x33, !PT ;  /* 0x00000007ff607212 */ /* 0x000fe200078e33ff */
[----:B------:R-:W-:Y:S01]  /*1160*/  UIADD3 UR44, UR43, -UR44, URZ ;  /* 0x8000002c2b2c7290 */ /* 0x000fe2000fffe03f */
[----:B------:R-:W-:Y:S01]  /*1170*/  UMOV UR40, URZ ;  /* 0x0000003f00287c82 */ /* 0x000fe20008000000 */
[----:B-1----:R-:W-:Y:S01]  /*1180*/  VIADD R95, R95, 0xffffffff ;  /* 0xffffffff5f5f7836 */ /* 0x002fe20000000000 */
[----:B------:R-:W-:-:S09]  /*1190*/  UMOV UR42, URZ ;  /* 0x0000003f002a7c82 */ /* 0x000fd20008000000 */
.L_x_158:
[----:B0-----:R-:W0:Y:S01]  /*11a0*/  SHFL.IDX PT, R0, R94, RZ, 0x1f ;  /* 0x00001fff5e007589 */ /* 0x001e2200000e0000 */
[----:B-1----:R-:W1:Y:S01]  /*11b0*/  S2UR UR7, SR_CgaCtaId ;  /* 0x00000000000779c3 */ /* 0x002e620000008800 */
[----:B------:R-:W-:Y:S01]  /*11c0*/  UMOV UR6, 0x400 ;  /* 0x0000040000067882 */ /* 0x000fe20000000000 */
[----:B0-----:R-:W-:Y:S01]  /*11d0*/  R2UR UR4, R0 ;  /* 0x00000000000472ca */ /* 0x001fe200000e0000 */
[----:B-1----:R-:W-:-:S12]  /*11e0*/  ULEA UR46, UR7, UR6, 0x18 ;  /* 0x00000006072e7291 */ /* 0x002fd8000f8ec03f */
[----:B------:R-:W-:-:S04]  /*11f0*/  ULEA.HI UR5, UR4, UR4, URZ, 0x1 ;  /* 0x0000000404057291 */ /* 0x000fc8000f8f083f */
[----:B------:R-:W-:-:S04]  /*1200*/  ULOP3.LUT UR5, UR5, 0x7fffe, URZ, 0xc0, !UPT ;  /* 0x0007fffe05057892 */ /* 0x000fc8000f8ec03f */
[----:B------:R-:W-:-:S03]  /*1210*/  UIADD3 UR5, UR4, -UR5, URZ ;  /* 0x8000000504057290 */ /* 0x000fc6000fffe03f */
[----:B------:R-:W-:Y:S01]  /*1220*/  ULDC UR4, c[0x0][0x28c] ;  /* 0x0000a30000047ab9 */ /* 0x000fe20000000800 */
[----:B------:R-:W-:Y:S01]  /*1230*/  ULEA UR5, UR5, UR46, 0xd ;  /* 0x0000002e05057291 */ /* 0x000fe2000f8e683f */
[----:B------:R-:W-:-:S03]  /*1240*/  ISETP.LT.AND P0, PT, RZ, UR4, PT ;  /* 0x00000004ff007c0c */ /* 0x000fc6000bf01270 */
[----:B------:R-:W-:-:S04]  /*1250*/  UIADD3 UR5, UR5, 0x100, URZ ;  /* 0x0000010005057890 */ /* 0x000fc8000fffe03f */
[----:B------:R-:W-:-:S04]  /*1260*/  USHF.R.U32.HI UR5, URZ, 0x4, UR5 ;  /* 0x000000043f057899 */ /* 0x000fc80008011605 */
[----:B------:R-:W-:-:S04]  /*1270*/  ULOP3.LUT UR5, UR5, 0x3fff, URZ, 0xc0, !UPT ;  /* 0x00003fff05057892 */ /* 0x000fc8000f8ec03f */
[----:B------:R-:W-:Y:S01]  /*1280*/  ULOP3.LUT UR45, UR5, 0x10000, URZ, 0xfc, !UPT ;  /* 0x00010000052d7892 */ /* 0x000fe2000f8efc3f */
[----:B---345:R-:W-:Y:S11]  /*1290*/  @P0 BRA `(.L_x_13) ;  /* 0x0000000000400947 */ /* 0x038ff60003800000 */
[----:B------:R-:W-:Y:S01]  /*12a0*/  MOV R0, 0x0 ;  /* 0x0000000000007802 */ /* 0x000fe20000000f00 */
[----:B------:R-:W-:Y:S01]  /*12b0*/  ULDC.64 UR4, c[0x4][0x68] ;  /* 0x01001a0000047ab9 */ /* 0x000fe20000000a00 */
[----:B------:R-:W-:Y:S01]  /*12c0*/  ULDC.64 UR6, c[0x4][0x8] ;  /* 0x0100020000067ab9 */ /* 0x000fe20000000a00 */
[----:B------:R-:W-:Y:S01]  /*12d0*/  IMAD.U32 R4, RZ, RZ, UR4 ;  /* 0x00000004ff047e24 */ /* 0x000fe2000f8e00ff */
[----:B------:R0:W1:Y:S01]  /*12e0*/  LDC.64 R14, c[0x4][R0] ;  /* 0x01000000000e7b82 */ /* 0x0000620000000a00 */
[----:B------:R-:W-:Y:S01]  /*12f0*/  IMAD.U32 R5, RZ, RZ, UR5 ;  /* 0x00000005ff057e24 */ /* 0x000fe2000f8e00ff */
[----:B------:R-:W-:Y:S01]  /*1300*/  ULDC.64 UR4, c[0x4][0x70] ;  /* 0x01001c0000047ab9 */ /* 0x000fe20000000a00 */
[----:B------:R-:W-:Y:S02]  /*1310*/  IMAD.U32 R10, RZ, RZ, UR6 ;  /* 0x00000006ff0a7e24 */ /* 0x000fe4000f8e00ff */
[----:B------:R-:W-:Y:S02]  /*1320*/  IMAD.U32 R6, RZ, RZ, UR4 ;  /* 0x00000004ff067e24 */ /* 0x000fe4000f8e00ff */
[----:B------:R-:W-:-:S02]  /*1330*/  IMAD.U32 R7, RZ, RZ, UR5 ;  /* 0x00000005ff077e24 */ /* 0x000fc4000f8e00ff */
[----:B------:R-:W-:Y:S02]  /*1340*/  IMAD.U32 R11, RZ, RZ, UR7 ;  /* 0x00000007ff0b7e24 */ /* 0x000fe4000f8e00ff */
[----:B------:R-:W-:Y:S02]  /*1350*/  IMAD.MOV.U32 R8, RZ, RZ, 0x1e1 ;  /* 0x000001e1ff087424 */ /* 0x000fe400078e00ff */
[----:B------:R-:W-:Y:S02]  /*1360*/  IMAD.MOV.U32 R12, RZ, RZ, 0x1 ;  /* 0x00000001ff0c7424 */ /* 0x000fe400078e00ff */
[----:B0-----:R-:W-:-:S07]  /*1370*/  IMAD.MOV.U32 R13, RZ, RZ, RZ ;  /* 0x000000ffff0d7224 */ /* 0x001fce00078e00ff */
[----:B------:R-:W-:-:S07]  /*1380*/  LEPC R20, `(.L_x_13) ;  /* 0x000000001014794e */ /* 0x000fce0000000000 */
[----:B-1---5:R-:W-:Y:S05]  /*1390*/  CALL.ABS.NOINC R14 ;  /* 0x000000000e007343 */ /* 0x022fea0003c00000 */
.L_x_13:
[----:B------:R-:W-:-:S13]  /*13a0*/  ISETP.NE.AND P0, PT, R98, 0x3, PT ;  /* 0x000000036200780c */ /* 0x000fda0003f05270 */
[----:B------:R-:W-:Y:S05]  /*13b0*/  @!P0 BRA `(.L_x_14) ;  /* 0x0000000000048947 */ /* 0x000fea0003800000 */
[----:B------:R-:W-:Y:S01]  /*13c0*/  BPT.TRAP 0x1 ;  /* 0x000000040000795c */ /* 0x000fe20000300000 */
.L_x_14:
[----:B------:R-:W-:Y:S02]  /*13d0*/  IMAD.U32 R3, RZ, RZ, UR42 ;  /* 0x0000002aff037e24 */ /* 0x000fe4000f8e00ff */
[----:B------:R-:W-:-:S03]  /*13e0*/  IMAD.U32 R0, RZ, RZ, UR40 ;  /* 0x00000028ff007e24 */ /* 0x000fc6000f8e00ff */
[----:B------:R-:W-:Y:S02]  /*13f0*/  LEA R3, R3, UR46, 0x3 ;  /* 0x0000002e03037c11 */ /* 0x000fe4000f8e18ff */
[----:B------:R-:W-:-:S04]  /*1400*/  SHF.L.U32 R0, R0, 0x1f, RZ ;  /* 0x0000001f00007819 */ /* 0x000fc800000006ff */
[----:B------:R0:W1:Y:S01]  /*1410*/  SYNCS.PHASECHK.TRANS64.TRYWAIT P1, [R3+URZ], R0 ;  /* 0x00000000030075a7 */ /* 0x000062000802017f */
[----:B------:R-:W-:Y:S05]  /*1420*/  @!P0 BRA `(.L_x_15) ;  /* 0x0000000000048947 */ /* 0x000fea0003800000 */
[----:B------:R-:W-:Y:S01]  /*1430*/  BPT.TRAP 0x1 ;  /* 0x000000040000795c */ /* 0x000fe20000300000 */
.L_x_15:
[----:B------:R-:W-:-:S05]  /*1440*/  IMAD.U32 R4, RZ, RZ, UR44 ;  /* 0x0000002cff047e24 */ /* 0x000fca000f8e00ff */
[----:B------:R-:W-:Y:S01]  /*1450*/  ISETP.GE.AND P2, PT, R4, 0x1, PT ;  /* 0x000000010400780c */ /* 0x000fe20003f46270 */
[----:B-1----:R-:W-:-:S12]  /*1460*/  @P1 BRA `(.L_x_16) ;  /* 0x0000000000081947 */ /* 0x002fd80003800000 */
[----:B------:R-:W1:Y:S02]  /*1470*/  SYNCS.PHASECHK.TRANS64.TRYWAIT P1, [R3+URZ], R0 ;  /* 0x00000000030075a7 */ /* 0x000e64000802017f */
[----:B-1----:R-:W-:Y:S05]  /*1480*/  @!P1 BRA `(.L_x_17) ;  /* 0x0000006800609947 */ /* 0x002fea0003800000 */
.L_x_16:
[----:B------:R-:W-:Y:S05]  /*1490*/  WARPSYNC.ALL ;  /* 0x0000000000007948 */ /* 0x000fea0003800000 */
[----:B------:R-:W-:Y:S01]  /*14a0*/  UIADD3 UR4, UR46, 0x18100, URZ ;  /* 0x000181002e047890 */ /* 0x000fe2000fffe03f */
[----:B------:R-:W-:Y:S01]  /*14b0*/  WARPGROUP.ARRIVE ;  /* 0x00000000000079c5 */ /* 0x000fe20000000000 */
[----:B------:R-:W-:Y:S02]  /*14c0*/  ULEA UR5, UR42, UR45, 0xb ;  /* 0x0000002d2a057291 */ /* 0x000fe4000f8e583f */
[----:B------:R-:W-:Y:S01]  /*14d0*/  USHF.R.U32.HI UR4, URZ, 0x4, UR4 ;  /* 0x000000043f047899 */ /* 0x000fe20008011604 */
[----:B------:R-:W-:Y:S01]  /*14e0*/  UMOV UR9, 0x40000040 ;  /* 0x4000004000097882 */ /* 0x000fe20000000000 */
[----:B------:R-:W-:-:S02]  /*14f0*/  UMOV UR11, 0x40000040 ;  /* 0x40000040000b7882 */ /* 0x000fc40000000000 */
[----:B------:R-:W-:Y:S01]  /*1500*/  ULOP3.LUT UR4, UR4, 0x3fff, URZ, 0xc0, !UPT ;  /* 0x00003fff04047892 */ /* 0x000fe2000f8ec03f */
[----:B------:R-:W-:-:S03]  /*1510*/  UMOV UR8, UR5 ;  /* 0x0000000500087c82 */ /* 0x000fc60008000000 */
[----:B------:R-:W-:-:S04]  /*1520*/  ULOP3.LUT UR4, UR4, 0x10000, URZ, 0xfc, !UPT ;  /* 0x0001000004047892 */ /* 0x000fc8000f8efc3f */
[----:B------:R-:W-:-:S07]  /*1530*/  ULEA UR6, UR42, UR4, 0xb ;  /* 0x000000042a067291 */ /* 0x000fce000f8e583f */
[----:B------:R-:W-:Y:S02]  /*1540*/  UMOV UR10, UR6 ;  /* 0x00000006000a7c82 */ /* 0x000fe40008000000 */
[----:B------:R-:W-:Y:S01]  /*1550*/  HGMMA.64x128x8.F32.TF32 R24, gdesc[UR8], RZ, !UPT, gsb0 ;  /* 0x05e00000081879f0 */ /* 0x000fe2000c0028ff */
[----:B------:R-:W-:Y:S02]  /*1560*/  UIADD3 UR8, UR5, 0x2, URZ ;  /* 0x0000000205087890 */ /* 0x000fe4000fffe03f */
[----:B------:R-:W-:Y:S01]  /*1570*/  UIADD3 UR10, UR6, 0x2, URZ ;  /* 0x00000002060a7890 */ /* 0x000fe2000fffe03f */
[----:B------:R-:W-:Y:S01]  /*1580*/  UMOV UR9, 0x40000040 ;  /* 0x4000004000097882 */ /* 0x000fe20000000000 */
[----:B------:R-:W-:Y:S01]  /*1590*/  UMOV UR11, 0x40000040 ;  /* 0x40000040000b7882 */ /* 0x000fe20000000000 */
[----:B------:R-:W-:Y:S02]  /*15a0*/  WARPGROUP.DEPBAR.LE gsb0, 0x0 ;  /* 0x00008000000079c5 */ /* 0x000fe40000010000 */
[----:B------:R-:W-:-:S06]  /*15b0*/  WARPGROUP.ARRIVE ;  /* 0x00000000000079c5 */ /* 0x000fcc0000000000 */
[----:B------:R-:W-:Y:S01]  /*15c0*/  HGMMA.64x128x8.F32.TF32 R24, gdesc[UR8], R24, gsb0 ;  /* 0x05e00000081879f0 */ /* 0x000fe20008002818 */
        /* <DEDUP_REMOVED lines=41> */
[----:B------:R-:W-:Y:S03]  /*1860*/  HGMMA.64x128x8.F32.TF32 R24, gdesc[UR8], R24, gsb0 ;  /* 0x05e00000081879f0 */ /* 0x000fe60008002818 */
[----:B------:R-:W-:Y:S02]  /*1870*/  WARPGROUP.DEPBAR.LE gsb0, 0x0 ;  /* 0x00008000000079c5 */ /* 0x000fe40000010000 */
[----:B------:R-:W-:Y:S05]  /*1880*/  @!P2 BRA `(.L_x_18) ;  /* 0x00000004008ca947 */ /* 0x000fea0003800000 */
[----:B------:R-:W-:Y:S01]  /*1890*/  UIADD3 UR5, UR42, 0x1, URZ ;  /* 0x000000012a057890 */ /* 0x000fe2000fffe03f */
[----:B01----:R-:W-:-:S03]  /*18a0*/  IMAD.U32 R0, RZ, RZ, UR44 ;  /* 0x0000002cff007e24 */ /* 0x003fc6000f8e00ff */
[----:B------:R-:W-:-:S04]  /*18b0*/  UISETP.NE.AND UP0, UPT, UR5, 0x3, UPT ;  /* 0x000000030500788c */ /* 0x000fc8000bf05270 */
[----:B------:R-:W-:Y:S02]  /*18c0*/  USEL UR6, URZ, 0x1, UP0 ;  /* 0x000000013f067887 */ /* 0x000fe40008000000 */
[----:B------:R-:W-:Y:S02]  /*18d0*/  USEL UR5, UR5, URZ, UP0 ;  /* 0x0000003f05057287 */ /* 0x000fe40008000000 */
[----:B------:R-:W-:-:S06]  /*18e0*/  ULOP3.LUT UR6, UR40, UR6, URZ, 0x3c, !UPT ;  /* 0x0000000628067292 */ /* 0x000fcc000f8e3c3f */
[----:B------:R-:W-:Y:S01]  /*18f0*/  IMAD.U32 R5, RZ, RZ, UR6 ;  /* 0x00000006ff057e24 */ /* 0x000fe2000f8e00ff */
[----:B------:R-:W-:-:S06]  /*1900*/  UMOV UR6, UR42 ;  /* 0x0000002a00067c82 */ /* 0x000fcc0008000000 */
.L_x_25:
[----:B01----:R-:W-:Y:S05]  /*1910*/  @!P0 BRA `(.L_x_19) ;  /* 0x0000000000048947 */ /* 0x003fea0003800000 */
[----:B------:R-:W-:Y:S01]  /*1920*/  BPT.TRAP 0x1 ;  /* 0x000000040000795c */ /* 0x000fe20000300000 */
.L_x_19:
[----:B------:R-:W0:Y:S01]  /*1930*/  S2UR UR8, SR_CgaCtaId ;  /* 0x00000000000879c3 */ /* 0x000e220000008800 */
[----:B------:R-:W-:Y:S01]  /*1940*/  UMOV UR7, 0x400 ;  /* 0x0000040000077882 */ /* 0x000fe20000000000 */
[----:B------:R-:W-:Y:S01]  /*1950*/  SHF.L.U32 R3, R5, 0x1f, RZ ;  /* 0x0000001f05037819 */ /* 0x000fe200000006ff */
[----:B0-----:R-:W-:-:S04]  /*1960*/  ULEA UR7, UR8, UR7, 0x18 ;  /* 0x0000000708077291 */ /* 0x001fc8000f8ec03f */
[----:B------:R-:W-:-:S09]  /*1970*/  ULEA UR8, UR5, UR7, 0x3 ;  /* 0x0000000705087291 */ /* 0x000fd2000f8e183f */
[----:B------:R0:W1:Y:S01]  /*1980*/  SYNCS.PHASECHK.TRANS64.TRYWAIT P1, [UR8], R3 ;  /* 0x00000003ff0075a7 */ /* 0x0000620008020148 */
[----:B------:R-:W-:Y:S05]  /*1990*/  @!P0 BRA `(.L_x_20) ;  /* 0x0000000000048947 */ /* 0x000fea0003800000 */
[----:B------:R-:W-:Y:S01]  /*19a0*/  BPT.TRAP 0x1 ;  /* 0x000000040000795c */ /* 0x000fe20000300000 */
.L_x_20:
[----:B-1----:R-:W-:Y:S05]  /*19b0*/  @P1 BRA `(.L_x_21) ;  /* 0x0000000000081947 */ /* 0x002fea0003800000 */
[----:B------:R-:W1:Y:S02]  /*19c0*/  SYNCS.PHASECHK.TRANS64.TRYWAIT P1, [UR8], R3 ;  /* 0x00000003ff0075a7 */ /* 0x000e640008020148 */
[----:B-1----:R-:W-:Y:S05]  /*19d0*/  @!P1 BRA `(.L_x_22) ;  /* 0x0000006400209947 */ /* 0x002fea0003800000 */
.L_x_21:
[----:B------:R-:W-:Y:S01]  /*19e0*/  ULEA UR12, UR5, UR45, 0xb ;  /* 0x0000002d050c7291 */ /* 0x000fe2000f8e583f */
[----:B------:R-:W-:Y:S01]  /*19f0*/  WARPGROUP.ARRIVE ;  /* 0x00000000000079c5 */ /* 0x000fe20000000000 */
[----:B------:R-:W-:Y:S01]  /*1a00*/  ULEA UR13, UR5, UR4, 0xb ;  /* 0x00000004050d7291 */ /* 0x000fe2000f8e583f */
[----:B------:R-:W-:Y:S01]  /*1a10*/  UMOV UR9, 0x40000040 ;  /* 0x4000004000097882 */ /* 0x000fe20000000000 */
[----:B------:R-:W-:-:S03]  /*1a20*/  UMOV UR11, 0x40000040 ;  /* 0x40000040000b7882 */ /* 0x000fc60000000000 */
[----:B------:R-:W-:Y:S02]  /*1a30*/  UMOV UR8, UR12 ;  /* 0x0000000c00087c82 */ /* 0x000fe40008000000 */
[----:B------:R-:W-:Y:S02]  /*1a40*/  UMOV UR10, UR13 ;  /* 0x0000000d000a7c82 */ /* 0x000fe40008000000 */
[----:B------:R-:W-:Y:S01]  /*1a50*/  HGMMA.64x128x8.F32.TF32 R24, gdesc[UR8], R24, gsb0 ;  /* 0x05e00000081879f0 */ /* 0x000fe20008002818 */
[----:B------:R-:W-:Y:S02]  /*1a60*/  UIADD3 UR8, UR12, 0x2, URZ ;  /* 0x000000020c087890 */ /* 0x000fe4000fffe03f */
[----:B------:R-:W-:Y:S01]  /*1a70*/  UIADD3 UR10, UR13, 0x2, URZ ;  /* 0x000000020d0a7890 */ /* 0x000fe2000fffe03f */
[----:B------:R-:W-:Y:S01]  /*1a80*/  UMOV UR9, 0x40000040 ;  /* 0x4000004000097882 */ /* 0x000fe20000000000 */
[----:B------:R-:W-:Y:S01]  /*1a90*/  UMOV UR11, 0x40000040 ;  /* 0x40000040000b7882 */ /* 0x000fe20000000000 */
[----:B------:R-:W-:-:S02]  /*1aa0*/  WARPGROUP.DEPBAR.LE gsb0, 0x0 ;  /* 0x00008000000079c5 */ /* 0x000fc40000010000 */
        /* <DEDUP_REMOVED lines=46> */
[----:B------:R-:W-:Y:S01]  /*1d90*/  BPT.TRAP 0x1 ;  /* 0x000000040000795c */ /* 0x000fe20000300000 */
.L_x_23:
[----:B------:R-:W-:Y:S01]  /*1da0*/  ULEA UR7, UR6, UR7, 0x3 ;  /* 0x0000000706077291 */ /* 0x000fe2000f8e183f */
[----:B------:R-:W-:-:S03]  /*1db0*/  ISETP.GT.U32.AND P1, PT, R18, 0x1, PT ;  /* 0x000000011200780c */ /* 0x000fc60003f24070 */
[----:B------:R-:W-:-:S04]  /*1dc0*/  UIADD3 UR7, UR7, 0x18, URZ ;  /* 0x0000001807077890 */ /* 0x000fc8000fffe03f */
[----:B------:R-:W-:-:S09]  /*1dd0*/  UPRMT UR7, URZ, 0x654, UR7 ;  /* 0x000006543f077896 */ /* 0x000fd20008000007 */
[----:B------:R-:W-:Y:S01]  /*1de0*/  SYNCS.ARRIVE.TRANS64.RED.A1T0 RZ, [UR7], RZ ;  /* 0x000000ffffff79a7 */ /* 0x000fe20008100407 */
[----:B------:R-:W-:Y:S05]  /*1df0*/  @P1 BRA `(.L_x_24) ;  /* 0x0000000000041947 */ /* 0x000fea0003800000 */
[----:B------:R-:W-:Y:S01]  /*1e00*/  BPT.TRAP 0x1 ;  /* 0x000000040000795c */ /* 0x000fe20000300000 */
.L_x_24:
[----:B------:R-:W-:Y:S01]  /*1e10*/  UIADD3 UR5, UR5, 0x1, URZ ;  /* 0x0000000105057890 */ /* 0x000fe2000fffe03f */
[C---:B------:R-:W-:Y:S01]  /*1e20*/  ISETP.GT.AND P1, PT, R0.reuse, 0x1, PT ;  /* 0x000000010000780c */ /* 0x040fe20003f24270 */
[----:B------:R-:W-:Y:S01]  /*1e30*/  UIADD3 UR6, UR6, 0x1, URZ ;  /* 0x0000000106067890 */ /* 0x000fe2000fffe03f */
[----:B------:R-:W-:Y:S01]  /*1e40*/  VIADD R0, R0, 0xffffffff ;  /* 0xffffffff00007836 */ /* 0x000fe20000000000 */
[----:B------:R-:W-:Y:S02]  /*1e50*/  UISETP.NE.AND UP0, UPT, UR5, 0x3, UPT ;  /* 0x000000030500788c */ /* 0x000fe4000bf05270 */
[----:B------:R-:W-:Y:S02]  /*1e60*/  UISETP.NE.AND UP1, UPT, UR6, 0x3, UPT ;  /* 0x000000030600788c */ /* 0x000fe4000bf25270 */
[----:B------:R-:W-:Y:S02]  /*1e70*/  USEL UR7, URZ, 0x1, UP0 ;  /* 0x000000013f077887 */ /* 0x000fe40008000000 */
[----:B------:R-:W-:-:S02]  /*1e80*/  USEL UR5, UR5, URZ, UP0 ;  /* 0x0000003f05057287 */ /* 0x000fc40008000000 */
[----:B------:R-:W-:Y:S02]  /*1e90*/  USEL UR6, UR6, URZ, UP1 ;  /* 0x0000003f06067287 */ /* 0x000fe40008800000 */
[----:B------:R-:W-:Y:S01]  /*1ea0*/  LOP3.LUT R5, R5, UR7, RZ, 0x3c, !PT ;  /* 0x0000000705057c12 */ /* 0x000fe2000f8e3cff */
[----:B------:R-:W-:Y:S09]  /*1eb0*/  @P1 BRA `(.L_x_25) ;  /* 0xfffffff800941947 */ /* 0x000ff2000383ffff */
.L_x_18:
[----:B01----:R-:W0:Y:S02]  /*1ec0*/  LDC R0, c[0x0][0x28c] ;  /* 0x0000a300ff007b82 */ /* 0x003e240000000800 */
[----:B0-----:R-:W-:-:S13]  /*1ed0*/  ISETP.GE.AND P1, PT, R0, 0x1, PT ;  /* 0x000000010000780c */ /* 0x001fda0003f26270 */
[----:B------:R-:W-:Y:S05]  /*1ee0*/  @!P1 BRA `(.L_x_26) ;  /* 0x0000000000409947 */ /* 0x000fea0003800000 */
[----:B------:R-:W-:Y:S05]  /*1ef0*/  @!P0 BRA `(.L_x_27) ;  /* 0x0000000000048947 */ /* 0x000fea0003800000 */
[----:B------:R-:W-:Y:S01]  /*1f00*/  BPT.TRAP 0x1 ;  /* 0x000000040000795c */ /* 0x000fe20000300000 */
.L_x_27:
[----:B------:R-:W0:Y:S01]  /*1f10*/  S2UR UR7, SR_CgaCtaId ;  /* 0x00000000000779c3 */ /* 0x000e220000008800 */
[----:B------:R-:W-:Y:S01]  /*1f20*/  UIADD3 UR6, UR44, UR42, URZ ;  /* 0x0000002a2c067290 */ /* 0x000fe2000fffe03f */
[----:B------:R-:W-:-:S03]  /*1f30*/  ISETP.GT.U32.AND P0, PT, R18, 0x1, PT ;  /* 0x000000011200780c */ /* 0x000fc60003f04070 */
[----:B------:R-:W-:-:S04]  /*1f40*/  UIMAD.WIDE.U32 UR4, UR6, -0x55555555, URZ ;  /* 0xaaaaaaab060478a5 */ /* 0x000fc8000f8e003f */
[----:B------:R-:W-:-:S03]  /*1f50*/  USHF.R.U32.HI UR4, URZ, 0x1, UR5 ;  /* 0x000000013f047899 */ /* 0x000fc60008011605 */
[----:B------:R-:W-:Y:S01]  /*1f60*/  UMOV UR5, 0x400 ;  /* 0x0000040000057882 */ /* 0x000fe20000000000 */
[----:B------:R-:W-:Y:S02]  /*1f70*/  UIMAD UR6, UR4, -0x3, UR6 ;  /* 0xfffffffd040678a4 */ /* 0x000fe4000f8e0206 */
[----:B0-----:R-:W-:-:S04]  /*1f80*/  ULEA UR5, UR7, UR5, 0x18 ;  /* 0x0000000507057291 */ /* 0x001fc8000f8ec03f */
[----:B------:R-:W-:-:S04]  /*1f90*/  ULEA UR6, UR6, UR5, 0x3 ;  /* 0x0000000506067291 */ /* 0x000fc8000f8e183f */
[----:B------:R-:W-:-:S04]  /*1fa0*/  UIADD3 UR6, UR6, 0x18, URZ ;  /* 0x0000001806067890 */ /* 0x000fc8000fffe03f */
[----:B------:R-:W-:-:S09]  /*1fb0*/  UPRMT UR6, URZ, 0x654, UR6 ;  /* 0x000006543f067896 */ /* 0x000fd20008000006 */
[----:B------:R-:W-:Y:S01]  /*1fc0*/  SYNCS.ARRIVE.TRANS64.RED.A1T0 RZ, [UR6], RZ ;  /* 0x000000ffffff79a7 */ /* 0x000fe20008100406 */
[----:B------:R-:W-:Y:S05]  /*1fd0*/  @P0 BRA `(.L_x_26) ;  /* 0x0000000000040947 */ /* 0x000fea0003800000 */
[----:B------:R-:W-:Y:S01]  /*1fe0*/  BPT.TRAP 0x1 ;  /* 0x000000040000795c */ /* 0x000fe20000300000 */
.L_x_26:
[----:B------:R-:W-:Y:S01]  /*1ff0*/  IMAD.SHL.U32 R6, R100, 0x80, RZ ;  /* 0x0000008064067824 */ /* 0x000fe200078e00ff */
[----:B------:R-:W-:Y:S01]  /*2000*/  UIADD3 UR42, UR43, UR42, URZ ;  /* 0x0000002a2b2a7290 */ /* 0x000fe2000fffe03f */
[----:B------:R-:W-:Y:S01]  /*2010*/  SHF.R.S32.HI R11, RZ, 0x1f, R99 ;  /* 0x0000001fff0b7819 */ /* 0x000fe20000011463 */
[----:B------:R-:W-:Y:S01]  /*2020*/  UISETP.GE.U32.AND UP1, UPT, UR43, 0x3, UPT ;  /* 0x000000032b00788c */ /* 0x000fe2000bf26070 */
[----:B------:R-:W-:Y:S01]  /*2030*/  IMAD.SHL.U32 R10, R101, 0x80, RZ ;  /* 0x00000080650a7824 */ /* 0x000fe200078e00ff */
[----:B------:R-:W-:Y:S01]  /*2040*/  ULDC UR7, c[0x0][0x288] ;  /* 0x0000a20000077ab9 */ /* 0x000fe20000000800 */
[C---:B------:R-:W-:Y:S01]  /*2050*/  LOP3.LUT R8, R6.reuse, 0x6, R93, 0xf8, !PT ;  /* 0x0000000606087812 */ /* 0x040fe200078ef85d */
[----:B------:R-:W-:Y:S01]  /*2060*/  UISETP.GT.U32.AND UP0, UPT, UR42, 0x2, UPT ;  /* 0x000000022a00788c */ /* 0x000fe2000bf04070 */
[----:B------:R-:W-:Y:S01]  /*2070*/  ISETP.GE.AND P0, PT, R6, UR7, PT ;  /* 0x0000000706007c0c */ /* 0x000fe2000bf06270 */
[----:B------:R-:W-:Y:S01]  /*2080*/  ULDC.64 UR4, c[0x0][0x5d0] ;  /* 0x0001740000047ab9 */ /* 0x000fe20000000a00 */
[--C-:B------:R-:W-:Y:S01]  /*2090*/  SHF.R.S32.HI R9, RZ, 0x1f, R8.reuse ;  /* 0x0000001fff097819 */ /* 0x100fe20000011408 */
[----:B------:R-:W-:Y:S01]  /*20a0*/  ULDC UR10, c[0x0][0x284] ;  /* 0x0000a100000a7ab9 */ /* 0x000fe20000000800 */
[----:B------:R-:W-:Y:S01]  /*20b0*/  IMAD R0, R11, UR4, RZ ;  /* 0x000000040b007c24 */ /* 0x000fe2000f8e02ff */
[----:B------:R-:W-:Y:S01]  /*20c0*/  UISETP.LT.U32.AND UP0, UPT, UR43, 0x3, UP0 ;  /* 0x000000032b00788c */ /* 0x000fe20008701070 */
[----:B------:R-:W-:Y:S01]  /*20d0*/  ISETP.GE.OR P0, PT, R10, UR10, P0 ;  /* 0x0000000a0a007c0c */ /* 0x000fe20008706670 */
[----:B------:R-:W-:Y:S01]  /*20e0*/  IMAD.WIDE.U32 R4, R99, UR4, R8 ;  /* 0x0000000463047c25 */ /* 0x000fe2000f8e0008 */
[----:B------:R-:W-:Y:S01]  /*20f0*/  ULDC.64 UR8, c[0x0][0x5c8] ;  /* 0x0001720000087ab9 */ /* 0x000fe20000000a00 */
[----:B------:R-:W-:-:S02]  /*2100*/  USEL UR6, URZ, 0x1, !UP0 ;  /* 0x000000013f067887 */ /* 0x000fc4000c000000 */
[----:B------:R-:W-:Y:S01]  /*2110*/  IMAD R3, R99, UR5, R0 ;  /* 0x0000000563037c24 */ /* 0x000fe2000f8e0200 */
[----:B------:R-:W-:Y:S01]  /*2120*/  @UP1 UIMAD.WIDE.U32 UR4, UR42, -0x55555555, URZ ;  /* 0xaaaaaaab2a0418a5 */ /* 0x000fe2000f8e003f */
[----:B------:R-:W-:Y:S01]  /*2130*/  IMAD.WIDE R100, R101, 0x80, R22 ;  /* 0x0000008065647825 */ /* 0x000fe200078e0216 */
[----:B------:R-:W-:Y:S02]  /*2140*/  ULOP3.LUT UR40, UR40, UR6, URZ, 0x3c, !UPT ;  /* 0x0000000628287292 */ /* 0x000fe4000f8e3c3f */
[----:B------:R-:W-:Y:S01]  /*2150*/  @UP1 USHF.R.U32.HI UR4, URZ, 0x1, UR5 ;  /* 0x000000013f041899 */ /* 0x000fe20008011605 */
[----:B------:R-:W-:Y:S02]  /*2160*/  IMAD.IADD R5, R5, 0x1, R3 ;  /* 0x0000000105057824 */ /* 0x000fe400078e0203 */
[----:B------:R-:W-:Y:S01]  /*2170*/  IMAD R3, R101, UR8, RZ ;  /* 0x0000000865037c24 */ /* 0x000fe2000f8e02ff */
[----:B------:R-:W-:Y:S01]  /*2180*/  @UP1 ULOP3.LUT UR40, UR40, 0x1, UR4, 0x78, !UPT ;  /* 0x0000000128281892 */ /* 0x000fe2000f8e7804 */
[----:B------:R-:W-:-:S04]  /*2190*/  IMAD.WIDE.U32 R102, R100, UR8, R4 ;  /* 0x0000000864667c25 */ /* 0x000fc8000f8e0004 */
[----:B------:R-:W-:Y:S02]  /*21a0*/  IMAD R7, R100, UR9, R3 ;  /* 0x0000000964077c24 */ /* 0x000fe4000f8e0203 */
[----:B------:R-:W-:Y:S01]  /*21b0*/  IMAD.MOV.U32 R0, RZ, RZ, -0x1 ;  /* 0xffffffffff007424 */ /* 0x000fe200078e00ff */
[----:B------:R-:W-:Y:S06]  /*21c0*/  @P0 BRA `(.L_x_28) ;  /* 0x0000004000100947 */ /* 0x000fec0003800000 */
[----:B-----5:R-:W-:Y:S01]  /*21d0*/  FSETP.NEU.AND P1, PT, R88, RZ, PT ;  /* 0x000000ff5800720b */ /* 0x020fe20003f2d000 */
[----:B------:R-:W-:Y:S01]  /*21e0*/  IMAD.IADD R4, R89, 0x1, -R6 ;  /* 0x0000000159047824 */ /* 0x000fe200078e0a06 */
[----:B------:R-:W-:Y:S01]  /*21f0*/  BSSY B0, `(.L_x_28) ;  /* 0x0000401000007945 */ /* 0x000fe20003800000 */
[----:B------:R-:W-:Y:S02]  /*2200*/  IMAD.IADD R3, R97, 0x1, -R10 ;  /* 0x0000000161037824 */ /* 0x000fe400078e0a0a */
[----:B------:R-:W-:Y:S01]  /*2210*/  IMAD.IADD R113, R103, 0x1, R7 ;  /* 0x0000000167717824 */ /* 0x000fe200078e0207 */
[----:B------:R-:W-:-:S04]  /*2220*/  ISETP.GT.AND P0, PT, R4, RZ, PT ;  /* 0x000000ff0400720c */ /* 0x000fc80003f04270 */
[----:B------:R-:W-:-:S03]  /*2230*/  ISETP.GT.AND P2, PT, R3, RZ, P0 ;  /* 0x000000ff0300720c */ /* 0x000fc60000744270 */
[----:B------:R-:W-:Y:S10]  /*2240*/  @!P1 BRA `(.L_x_29) ;  /* 0x0000002c001c9947 */ /* 0x000ff40003800000 */
[----:B------:R-:W0:Y:S01]  /*2250*/  LDC.64 R106, c[0x0][0x5b8] ;  /* 0x00016e00ff6a7b82 */ /* 0x000e220000000a00 */
[----:B------:R-:W-:-:S07]  /*2260*/  ULDC.64 UR4, c[0x0][0x5c0] ;  /* 0x0001700000047ab9 */ /* 0x000fce0000000a00 */
[----:B------:R-:W1:Y:S08]  /*2270*/  LDC.64 R108, c[0x0][0x5b0] ;  /* 0x00016c00ff6c7b82 */ /* 0x000e700000000a00 */
[----:B------:R-:W2:Y:S01]  /*2280*/  LDC.64 R110, c[0x0][0x5a8] ;  /* 0x00016a00ff6e7b82 */ /* 0x000ea20000000a00 */
[-C--:B0-----:R-:W-:Y:S02]  /*2290*/  IMAD R6, R11, R106.reuse, RZ ;  /* 0x0000006a0b067224 */ /* 0x081fe400078e02ff */
[----:B------:R-:W-:-:S04]  /*22a0*/  IMAD.WIDE.U32 R104, R99, R106, R8 ;  /* 0x0000006a63687225 */ /* 0x000fc800078e0008 */
[----:B------:R-:W-:Y:S02]  /*22b0*/  IMAD R103, R99, R107, R6 ;  /* 0x0000006b63677224 */ /* 0x000fe400078e0206 */
[-C--:B-1----:R-:W-:Y:S02]  /*22c0*/  IMAD R5, R101, R108.reuse, RZ ;  /* 0x0000006c65057224 */ /* 0x082fe400078e02ff */
[----:B------:R-:W-:Y:S02]  /*22d0*/  IMAD.IADD R13, R105, 0x1, R103 ;  /* 0x00000001690d7824 */ /* 0x000fe400078e0267 */
[----:B------:R-:W-:Y:S02]  /*22e0*/  IMAD.MOV.U32 R12, RZ, RZ, R104 ;  /* 0x000000ffff0c7224 */ /* 0x000fe400078e0068 */
[C---:B------:R-:W-:Y:S02]  /*22f0*/  IMAD R101, R100.reuse, R109, R5 ;  /* 0x0000006d64657224 */ /* 0x040fe400078e0205 */
[----:B------:R-:W-:-:S04]  /*2300*/  IMAD.WIDE.U32 R6, R100, R108, R12 ;  /* 0x0000006c64067225 */ /* 0x000fc800078e000c */
[----:B------:R-:W-:Y:S01]  /*2310*/  IMAD.IADD R5, R7, 0x1, R101 ;  /* 0x0000000107057824 */ /* 0x000fe200078e0265 */
[----:B--2---:R-:W-:-:S04]  /*2320*/  LEA R14, P1, R6, R110, 0x2 ;  /* 0x0000006e060e7211 */ /* 0x004fc800078210ff */
[----:B------:R-:W-:-:S05]  /*2330*/  LEA.HI.X R15, R6, R111, R5, 0x2, P1 ;  /* 0x0000006f060f7211 */ /* 0x000fca00008f1405 */
[----:B------:R0:W2:Y:S01]  /*2340*/  @P2 LDG.E.LTC128B R5, desc[UR36][R14.64] ;  /* 0x000000240e052981 */ /* 0x0000a2000c1e1920 */
[----:B------:R-:W-:Y:S01]  /*2350*/  LEA R10, P3, R102, UR4, 0x2 ;  /* 0x00000004660a7c11 */ /* 0x000fe2000f8610ff */
[----:B------:R-:W-:Y:S01]  /*2360*/  IMAD.WIDE.U32 R6, R100, R108, R8 ;  /* 0x0000006c64067225 */ /* 0x000fe200078e0008 */
[----:B------:R-:W-:Y:S01]  /*2370*/  ISETP.GT.AND P1, PT, R4, 0x1, PT ;  /* 0x000000010400780c */ /* 0x000fe20003f24270 */
[----:B------:R-:W-:Y:S02]  /*2380*/  BSSY B1, `(.L_x_30) ;  /* 0x0000012000017945 */ /* 0x000fe40003800000 */
[----:B------:R-:W-:Y:S02]  /*2390*/  IMAD.IADD R7, R101, 0x1, R7 ;  /* 0x0000000165077824 */ /* 0x000fe400078e0207 */
[----:B------:R-:W-:Y:S01]  /*23a0*/  IMAD.WIDE.U32 R20, R99, R106, R6 ;  /* 0x0000006a63147225 */ /* 0x000fe200078e0006 */
[----:B0-----:R-:W-:-:S03]  /*23b0*/  SHF.L.U64.HI R15, R108, 0x3, R109 ;  /* 0x000000036c0f7819 */ /* 0x001fc6000001026d */
[----:B------:R-:W-:Y:S01]  /*23c0*/  IMAD.IADD R7, R103, 0x1, R21 ;  /* 0x0000000167077824 */ /* 0x000fe200078e0215 */
[----:B------:R-:W-:Y:S01]  /*23d0*/  LEA R6, P4, R20, R110, 0x2 ;  /* 0x0000006e14067211 */ /* 0x000fe200078810ff */
[----:B------:R-:W-:-:S03]  /*23e0*/  IMAD.SHL.U32 R14, R108, 0x8, RZ ;  /* 0x000000086c0e7824 */ /* 0x000fc600078e00ff */
[----:B------:R-:W-:Y:S01]  /*23f0*/  LEA.HI.X R7, R20, R111, R7, 0x2, P4 ;  /* 0x0000006f14077211 */ /* 0x000fe200020f1407 */
[----:B------:R-:W-:Y:S01]  /*2400*/  IMAD.WIDE.U32 R20, R100, R108, R14 ;  /* 0x0000006c64147225 */ /* 0x000fe200078e000e */
[----:B--2---:R-:W-:-:S05]  /*2410*/  LOP3.LUT R11, R5, 0xffffe000, RZ, 0xc0, !PT ;  /* 0xffffe000050b7812 */ /* 0x004fca00078ec0ff */
[----:B------:R-:W-:-:S04]  /*2420*/  FMUL R11, R11, R88 ;  /* 0x000000580b0b7220 */ /* 0x000fc80000400000 */
[----:B------:R-:W-:Y:S01]  /*2430*/  FFMA R107, R24, R19, R11 ;  /* 0x00000013186b7223 */ /* 0x000fe2000000000b */
[----:B------:R-:W-:Y:S02]  /*2440*/  LEA.HI.X R11, R102, UR5, R113, 0x2, P3 ;  /* 0x00000005660b7c11 */ /* 0x000fe400098f1471 */
[----:B------:R-:W-:Y:S02]  /*2450*/  ISETP.GT.AND P3, PT, R3, RZ, P1 ;  /* 0x000000ff0300720c */ /* 0x000fe40000f64270 */
[----:B------:R-:W-:-:S05]  /*2460*/  F2FP.TF32.F32.PACK_B R107, R107 ;  /* 0x0000006bff6b723e */ /* 0x000fca00024050ff */
[----:B------:R0:W-:Y:S06]  /*2470*/  @P2 STG.E desc[UR36][R10.64], R107 ;  /* 0x0000006b0a002986 */ /* 0x0001ec000c101924 */
[----:B------:R-:W-:Y:S05]  /*2480*/  @!P3 BRA `(.L_x_31) ;  /* 0x000000000004b947 */ /* 0x000fea0003800000 */
[----:B------:R1:W5:Y:S02]  /*2490*/  LDG.E.LTC128B R5, desc[UR36][R6.64+0x4] ;  /* 0x0000042406057981 */ /* 0x000364000c1e1920 */
.L_x_31:
[----:B------:R-:W-:Y:S05]  /*24a0*/  BSYNC B1 ;  /* 0x0000000000017941 */ /* 0x000fea0003800000 */
.L_x_30:
[----:B-----5:R-:W-:Y:S01]  /*24b0*/  LOP3.LUT R15, R5, 0xffffe000, RZ, 0xc0, !PT ;  /* 0xffffe000050f7812 */ /* 0x020fe200078ec0ff */
[----:B------:R-:W-:Y:S01]  /*24c0*/  IMAD.IADD R101, R101, 0x1, R21 ;  /* 0x0000000165657824 */ /* 0x000fe200078e0215 */
[----:B------:R-:W-:Y:S01]  /*24d0*/  IADD3 R104, P2, R104, R20, RZ ;  /* 0x0000001468687210 */ /* 0x000fe20007f5e0ff */
[----:B------:R-:W-:Y:S01]  /*24e0*/  IMAD.MOV.U32 R24, RZ, RZ, R5 ;  /* 0x000000ffff187224 */ /* 0x000fe200078e0005 */
[----:B------:R-:W-:Y:S01]  /*24f0*/  ISETP.GT.AND P0, PT, R3, 0x8, P0 ;  /* 0x000000080300780c */ /* 0x000fe20000704270 */
[----:B------:R-:W-:Y:S02]  /*2500*/  FMUL R12, R15, R88 ;  /* 0x000000580f0c7220 */ /* 0x000fe40000400000 */
[----:B------:R-:W-:Y:S01]  /*2510*/  IMAD.X R13, R101, 0x1, R13, P2 ;  /* 0x00000001650d7824 */ /* 0x000fe200010e060d */
[----:B------:R-:W-:Y:S01]  /*2520*/  LEA R14, P2, R104, R110, 0x2 ;  /* 0x0000006e680e7211 */ /* 0x000fe200078410ff */
[----:B------:R-:W-:-:S03]  /*2530*/  FFMA R25, R25, R19, R12 ;  /* 0x0000001319197223 */ /* 0x000fc6000000000c */
[----:B------:R-:W-:Y:S02]  /*2540*/  LEA.HI.X R15, R104, R111, R13, 0x2, P2 ;  /* 0x0000006f680f7211 */ /* 0x000fe400010f140d */
[----:B------:R-:W-:-:S05]  /*2550*/  F2FP.TF32.F32.PACK_B R25, R25 ;  /* 0x00000019ff19723e */ /* 0x000fca00024050ff */
[----:B------:R2:W-:Y:S04]  /*2560*/  @P3 STG.E desc[UR36][R10.64+0x4], R25 ;  /* 0x000004190a003986 */ /* 0x0005e8000c101924 */
[----:B------:R-:W3:Y:S01]  /*2570*/  @P0 LDG.E.LTC128B R24, desc[UR36][R14.64] ;  /* 0x000000240e180981 */ /* 0x000ee2000c1e1920 */
[----:B------:R-:W-:Y:S01]  /*2580*/  IADD3 R20, P2, R8, R20, RZ ;  /* 0x0000001408147210 */ /* 0x000fe20007f5e0ff */
[----:B------:R-:W-:Y:S01]  /*2590*/  BSSY B1, `(.L_x_32) ;  /* 0x0000011000017945 */ /* 0x000fe20003800000 */
[----:B------:R-:W-:-:S03]  /*25a0*/  ISETP.GT.AND P1, PT, R3, 0x8, P1 ;  /* 0x000000080300780c */ /* 0x000fc60000f24270 */
[----:B------:R-:W-:Y:S01]  /*25b0*/  IMAD.X R21, R9, 0x1, R101, P2 ;  /* 0x0000000109157824 */ /* 0x000fe200010e0665 */
[C---:B------:R-:W-:Y:S02]  /*25c0*/  SHF.L.U64.HI R9, R92.reuse, 0x2, R91 ;  /* 0x000000025c097819 */ /* 0x040fe4000001025b */
[----:B------:R-:W-:Y:S01]  /*25d0*/  LEA R12, P2, R92, R10, 0x2 ;  /* 0x0000000a5c0c7211 */ /* 0x000fe200078410ff */
[----:B------:R-:W-:-:S04]  /*25e0*/  IMAD.WIDE.U32 R20, R99, R106, R20 ;  /* 0x0000006a63147225 */ /* 0x000fc800078e0014 */
[----:B------:R-:W-:Y:S01]  /*25f0*/  IMAD.X R13, R9, 0x1, R11, P2 ;  /* 0x00000001090d7824 */ /* 0x000fe200010e060b */
[----:B------:R-:W-:Y:S02]  /*2600*/  LEA R8, P3, R20, R110, 0x2 ;  /* 0x0000006e14087211 */ /* 0x000fe400078610ff */
[----:B---3--:R-:W-:-:S05]  /*2610*/  LOP3.LUT R5, R24, 0xffffe000, RZ, 0xc0, !PT ;  /* 0xffffe00018057812 */ /* 0x008fca00078ec0ff */
[----:B------:R-:W-:-:S04]  /*2620*/  FMUL R5, R5, R88 ;  /* 0x0000005805057220 */ /* 0x000fc80000400000 */
[----:B------:R-:W-:Y:S01]  /*2630*/  FFMA R99, R26, R19, R5 ;  /* 0x000000131a637223 */ /* 0x000fe20000000005 */
[----:B------:R-:W-:-:S04]  /*2640*/  IMAD.IADD R5, R103, 0x1, R21 ;  /* 0x0000000167057824 */ /* 0x000fc800078e0215 */
[----:B------:R-:W-:Y:S02]  /*2650*/  F2FP.TF32.F32.PACK_B R99, R99 ;  /* 0x00000063ff63723e */ /* 0x000fe400024050ff */
[----:B------:R-:W-:-:S03]  /*2660*/  LEA.HI.X R9, R20, R111, R5, 0x2, P3 ;  /* 0x0000006f14097211 */ /* 0x000fc600018f1405 */
[----:B------:R2:W-:Y:S01]  /*2670*/  @P0 STG.E desc[UR36][R12.64], R99 ;  /* 0x000000630c000986 */ /* 0x0005e2000c101924 */
[----:B------:R-:W-:Y:S05]  /*2680*/  @!P1 BRA `(.L_x_33) ;  /* 0x0000000000049947 */ /* 0x000fea0003800000 */
[----:B------:R3:W5:Y:S02]  /*2690*/  LDG.E.LTC128B R24, desc[UR36][R8.64+0x4] ;  /* 0x0000042408187981 */ /* 0x000764000c1e1920 */
.L_x_33:
[----:B------:R-:W-:Y:S05]  /*26a0*/  BSYNC B1 ;  /* 0x0000000000017941 */ /* 0x000fea0003800000 */
.L_x_32:
[----:B-----5:R-:W-:Y:S01]  /*26b0*/  LOP3.LUT R5, R24, 0xffffe000, RZ, 0xc0, !PT ;  /* 0xffffe00018057812 */ /* 0x020fe200078ec0ff */
[----:B------:R-:W-:Y:S01]  /*26c0*/  BSSY B1, `(.L_x_34) ;  /* 0x0000009000017945 */ /* 0x000fe20003800000 */
[----:B------:R-:W-:-:S03]  /*26d0*/  ISETP.GT.AND P0, PT, R4, 0x8, PT ;  /* 0x000000080400780c */ /* 0x000fc60003f04270 */
[----:B------:R-:W-:Y:S01]  /*26e0*/  FMUL R14, R5, R88 ;  /* 0x00000058050e7220 */ /* 0x000fe20000400000 */
[----:B------:R-:W-:-:S03]  /*26f0*/  ISETP.GT.AND P2, PT, R3, RZ, P0 ;  /* 0x000000ff0300720c */ /* 0x000fc60000744270 */
[----:B------:R-:W-:-:S05]  /*2700*/  FFMA R27, R27, R19, R14 ;  /* 0x000000131b1b7223 */ /* 0x000fca000000000e */
[----:B------:R-:W-:-:S05]  /*2710*/  F2FP.TF32.F32.PACK_B R27, R27 ;  /* 0x0000001bff1b723e */ /* 0x000fca00024050ff */
[----:B------:R4:W-:Y:S01]  /*2720*/  @P1 STG.E desc[UR36][R12.64+0x4], R27 ;  /* 0x0000041b0c001986 */ /* 0x0009e2000c101924 */
[----:B------:R-:W-:Y:S05]  /*2730*/  @!P2 BRA `(.L_x_35) ;  /* 0x000000000004a947 */ /* 0x000fea0003800000 */
[----:B------:R0:W5:Y:S02]  /*2740*/  LDG.E.LTC128B R24, desc[UR36][R6.64+0x20] ;  /* 0x0000202406187981 */ /* 0x000164000c1e1920 */
.L_x_35:
[----:B------:R-:W-:Y:S05]  /*2750*/  BSYNC B1 ;  /* 0x0000000000017941 */ /* 0x000fea0003800000 */
.L_x_34:
        /* <DEDUP_REMOVED lines=10> */
.L_x_37:
[----:B------:R-:W-:Y:S05]  /*2800*/  BSYNC B1 ;  /* 0x0000000000017941 */ /* 0x000fea0003800000 */
.L_x_36:
[----:B0----5:R-:W-:Y:S01]  /*2810*/  LOP3.LUT R5, R24, 0xffffe000, RZ, 0xc0, !PT ;  /* 0xffffe00018057812 */ /* 0x021fe200078ec0ff */
[----:B------:R-:W-:Y:S01]  /*2820*/  BSSY B1, `(.L_x_38) ;  /* 0x0000008000017945 */ /* 0x000fe20003800000 */
[----:B------:R-:W-:-:S03]  /*2830*/  ISETP.GT.AND P0, PT, R3, 0x8, P0 ;  /* 0x000000080300780c */ /* 0x000fc60000704270 */
[----:B------:R-:W-:-:S04]  /*2840*/  FMUL R14, R5, R88 ;  /* 0x00000058050e7220 */ /* 0x000fc80000400000 */
[----:B------:R-:W-:-:S05]  /*2850*/  FFMA R29, R29, R19, R14 ;  /* 0x000000131d1d7223 */ /* 0x000fca000000000e */
[----:B------:R-:W-:-:S05]  /*2860*/  F2FP.TF32.F32.PACK_B R29, R29 ;  /* 0x0000001dff1d723e */ /* 0x000fca00024050ff */
[----:B------:R0:W-:Y:S01]  /*2870*/  @P3 STG.E desc[UR36][R10.64+0x24], R29 ;  /* 0x0000241d0a003986 */ /* 0x0001e2000c101924 */
[----:B------:R-:W-:Y:S05]  /*2880*/  @!P0 BRA `(.L_x_39) ;  /* 0x0000000000048947 */ /* 0x000fea0003800000 */
[----:B------:R0:W5:Y:S02]  /*2890*/  LDG.E.LTC128B R24, desc[UR36][R8.64+0x20] ;  /* 0x0000202408187981 */ /* 0x000164000c1e1920 */
.L_x_39:
[----:B------:R-:W-:Y:S05]  /*28a0*/  BSYNC B1 ;  /* 0x0000000000017941 */ /* 0x000fea0003800000 */
.L_x_38:
[----:B-----5:R-:W-:Y:S01]  /*28b0*/  LOP3.LUT R5, R24, 0xffffe000, RZ, 0xc0, !PT ;  /* 0xffffe00018057812 */ /* 0x020fe200078ec0ff */
        /* <DEDUP_REMOVED lines=8> */
.L_x_41:
[----:B------:R-:W-:Y:S05]  /*2940*/  BSYNC B1 ;  /* 0x0000000000017941 */ /* 0x000fea0003800000 */
.L_x_40:
[----:B0----5:R-:W-:Y:S01]  /*2950*/  LOP3.LUT R5, R24, 0xffffe000, RZ, 0xc0, !PT ;  /* 0xffffe00018057812 */ /* 0x021fe200078ec0ff */
        /* <DEDUP_REMOVED lines=9> */
.L_x_43:
[----:B------:R-:W-:Y:S05]  /*29f0*/  BSYNC B1 ;  /* 0x0000000000017941 */ /* 0x000fea0003800000 */
.L_x_42:
        /* <DEDUP_REMOVED lines=10> */
.L_x_45:
[----:B------:R-:W-:Y:S05]  /*2aa0*/  BSYNC B1 ;  /* 0x0000000000017941 */ /* 0x000fea0003800000 */
.L_x_44:
        /* <DEDUP_REMOVED lines=9> */
.L_x_47:
[----:B------:R-:W-:Y:S05]  /*2b40*/  BSYNC B1 ;  /* 0x0000000000017941 */ /* 0x000fea0003800000 */
.L_x_46:
        /* <DEDUP_REMOVED lines=9> */
.L_x_49:
[----:B------:R-:W-:Y:S05]  /*2be0*/  BSYNC B1 ;  /* 0x0000000000017941 */ /* 0x000fea0003800000 */
.L_x_48:
        /* <DEDUP_REMOVED lines=10> */
.L_x_51:
[----:B------:R-:W-:Y:S05]  /*2c90*/  BSYNC B1 ;  /* 0x0000000000017941 */ /* 0x000fea0003800000 */
.L_x_50:
        /* <DEDUP_REMOVED lines=10> */
.L_x_53:
[----:B------:R-:W-:Y:S05]  /*2d40*/  BSYNC B1 ;  /* 0x0000000000017941 */ /* 0x000fea0003800000 */
.L_x_52:
        /* <DEDUP_REMOVED lines=9> */
.L_x_55:
[----:B------:R-:W-:Y:S05]  /*2de0*/  BSYNC B1 ;  /* 0x0000000000017941 */ /* 0x000fea0003800000 */
.L_x_54:
        /* <DEDUP_REMOVED lines=9> */
.L_x_57:
[----:B------:R-:W-:Y:S05]  /*2e80*/  BSYNC B1 ;  /* 0x0000000000017941 */ /* 0x000fea0003800000 */
.L_x_56:
        /* <DEDUP_REMOVED lines=10> */
.L_x_59:
[----:B------:R-:W-:Y:S05]  /*2f30*/  BSYNC B1 ;  /* 0x0000000000017941 */ /* 0x000fea0003800000 */
.L_x_58:
        /* <DEDUP_REMOVED lines=10> */
.L_x_61:
[----:B------:R-:W-:Y:S05]  /*2fe0*/  BSYNC B1 ;  /* 0x0000000000017941 */ /* 0x000fea0003800000 */
.L_x_60:
        /* <DEDUP_REMOVED lines=9> */
.L_x_63:
[----:B------:R-:W-:Y:S05]  /*3080*/  BSYNC B1 ;  /* 0x0000000000017941 */ /* 0x000fea0003800000 */
.L_x_62:
        /* <DEDUP_REMOVED lines=9> */
.L_x_65:
[----:B------:R-:W-:Y:S05]  /*3120*/  BSYNC B1 ;  /* 0x0000000000017941 */ /* 0x000fea0003800000 */
.L_x_64:
        /* <DEDUP_REMOVED lines=10> */
.L_x_67:
[----:B------:R-:W-:Y:S05]  /*31d0*/  BSYNC B1 ;  /* 0x0000000000017941 */ /* 0x000fea0003800000 */
.L_x_66:
        /* <DEDUP_REMOVED lines=10> */
.L_x_69:
[----:B------:R-:W-:Y:S05]  /*3280*/  BSYNC B1 ;  /* 0x0000000000017941 */ /* 0x000fea0003800000 */
.L_x_68:
        /* <DEDUP_REMOVED lines=9> */
.L_x_71:
[----:B------:R-:W-:Y:S05]  /*3320*/  BSYNC B1 ;  /* 0x0000000000017941 */ /* 0x000fea0003800000 */
.L_x_70:
        /* <DEDUP_REMOVED lines=9> */
.L_x_73:
[----:B------:R-:W-:Y:S05]  /*33c0*/  BSYNC B1 ;  /* 0x0000000000017941 */ /* 0x000fea0003800000 */
.L_x_72:
        /* <DEDUP_REMOVED lines=10> */
.L_x_75:
[----:B------:R-:W-:Y:S05]  /*3470*/  BSYNC B1 ;  /* 0x0000000000017941 */ /* 0x000fea0003800000 */
.L_x_74:
        /* <DEDUP_REMOVED lines=10> */
.L_x_77:
[----:B------:R-:W-:Y:S05]  /*3520*/  BSYNC B1 ;  /* 0x0000000000017941 */ /* 0x000fea0003800000 */
.L_x_76:
        /* <DEDUP_REMOVED lines=9> */
.L_x_79:
[----:B------:R-:W-:Y:S05]  /*35c0*/  BSYNC B1 ;  /* 0x0000000000017941 */ /* 0x000fea0003800000 */
.L_x_78:
        /* <DEDUP_REMOVED lines=9> */
.L_x_81:
[----:B------:R-:W-:Y:S05]  /*3660*/  BSYNC B1 ;  /* 0x0000000000017941 */ /* 0x000fea0003800000 */
.L_x_80:
        /* <DEDUP_REMOVED lines=10> */
.L_x_83:
[----:B------:R-:W-:Y:S05]  /*3710*/  BSYNC B1 ;  /* 0x0000000000017941 */ /* 0x000fea0003800000 */
.L_x_82:
        /* <DEDUP_REMOVED lines=10> */
.L_x_85:
[----:B------:R-:W-:Y:S05]  /*37c0*/  BSYNC B1 ;  /* 0x0000000000017941 */ /* 0x000fea0003800000 */
.L_x_84:
        /* <DEDUP_REMOVED lines=9> */
.L_x_87:
[----:B------:R-:W-:Y:S05]  /*3860*/  BSYNC B1 ;  /* 0x0000000000017941 */ /* 0x000fea0003800000 */
.L_x_86:
        /* <DEDUP_REMOVED lines=9> */
.L_x_89:
[----:B------:R-:W-:Y:S05]  /*3900*/  BSYNC B1 ;  /* 0x0000000000017941 */ /* 0x000fea0003800000 */
.L_x_88:
        /* <DEDUP_REMOVED lines=10> */
.L_x_91:
[----:B------:R-:W-:Y:S05]  /*39b0*/  BSYNC B1 ;  /* 0x0000000000017941 */ /* 0x000fea0003800000 */
.L_x_90:
        /* <DEDUP_REMOVED lines=10> */
.L_x_93:
[----:B------:R-:W-:Y:S05]  /*3a60*/  BSYNC B1 ;  /* 0x0000000000017941 */ /* 0x000fea0003800000 */
.L_x_92:
        /* <DEDUP_REMOVED lines=9> */
.L_x_95:
[----:B------:R-:W-:Y:S05]  /*3b00*/  BSYNC B1 ;  /* 0x0000000000017941 */ /* 0x000fea0003800000 */
.L_x_94:
        /* <DEDUP_REMOVED lines=9> */
.L_x_97:
[----:B------:R-:W-:Y:S05]  /*3ba0*/  BSYNC B1 ;  /* 0x0000000000017941 */ /* 0x000fea0003800000 */
.L_x_96:
        /* <DEDUP_REMOVED lines=10> */
.L_x_99:
[----:B------:R-:W-:Y:S05]  /*3c50*/  BSYNC B1 ;  /* 0x0000000000017941 */ /* 0x000fea0003800000 */
.L_x_98:
        /* <DEDUP_REMOVED lines=10> */
.L_x_101:
[----:B------:R-:W-:Y:S05]  /*3d00*/  BSYNC B1 ;  /* 0x0000000000017941 */ /* 0x000fea0003800000 */
.L_x_100:
        /* <DEDUP_REMOVED lines=9> */
.L_x_103:
[----:B------:R-:W-:Y:S05]  /*3da0*/  BSYNC B1 ;  /* 0x0000000000017941 */ /* 0x000fea0003800000 */
.L_x_102:
        /* <DEDUP_REMOVED lines=9> */
.L_x_105:
[----:B------:R-:W-:Y:S05]  /*3e40*/  BSYNC B1 ;  /* 0x0000000000017941 */ /* 0x000fea0003800000 */
.L_x_104:
        /* <DEDUP_REMOVED lines=10> */
.L_x_107:
[----:B------:R-:W-:Y:S05]  /*3ef0*/  BSYNC B1 ;  /* 0x0000000000017941 */ /* 0x000fea0003800000 */
.L_x_106:
        /* <DEDUP_REMOVED lines=10> */
.L_x_109:
[----:B------:R-:W-:Y:S05]  /*3fa0*/  BSYNC B1 ;  /* 0x0000000000017941 */ /* 0x000fea0003800000 */
.L_x_108:
        /* <DEDUP_REMOVED lines=9> */
.L_x_111:
[----:B------:R-:W-:Y:S05]  /*4040*/  BSYNC B1 ;  /* 0x0000000000017941 */ /* 0x000fea0003800000 */
.L_x_110:
        /* <DEDUP_REMOVED lines=9> */
.L_x_113:
[----:B------:R-:W-:Y:S05]  /*40e0*/  BSYNC B1 ;  /* 0x0000000000017941 */ /* 0x000fea0003800000 */
.L_x_112:
        /* <DEDUP_REMOVED lines=10> */
.L_x_115:
[----:B------:R-:W-:Y:S05]  /*4190*/  BSYNC B1 ;  /* 0x0000000000017941 */ /* 0x000fea0003800000 */
.L_x_114:
        /* <DEDUP_REMOVED lines=10> */
.L_x_117:
[----:B------:R-:W-:Y:S05]  /*4240*/  BSYNC B1 ;  /* 0x0000000000017941 */ /* 0x000fea0003800000 */
.L_x_116:
        /* <DEDUP_REMOVED lines=9> */
.L_x_119:
[----:B------:R-:W-:Y:S05]  /*42e0*/  BSYNC B1 ;  /* 0x0000000000017941 */ /* 0x000fea0003800000 */
.L_x_118:
        /* <DEDUP_REMOVED lines=9> */
.L_x_121:
[----:B------:R-:W-:Y:S05]  /*4380*/  BSYNC B1 ;  /* 0x0000000000017941 */ /* 0x000fea0003800000 */
.L_x_120:
        /* <DEDUP_REMOVED lines=10> */
.L_x_123:
[----:B------:R-:W-:Y:S05]  /*4430*/  BSYNC B1 ;  /* 0x0000000000017941 */ /* 0x000fea0003800000 */
.L_x_122:
        /* <DEDUP_REMOVED lines=10> */
.L_x_125:
[----:B------:R-:W-:Y:S05]  /*44e0*/  BSYNC B1 ;  /* 0x0000000000017941 */ /* 0x000fea0003800000 */
.L_x_124:
        /* <DEDUP_REMOVED lines=9> */
.L_x_127:
[----:B------:R-:W-:Y:S05]  /*4580*/  BSYNC B1 ;  /* 0x0000000000017941 */ /* 0x000fea0003800000 */
.L_x_126:
        /* <DEDUP_REMOVED lines=9> */
.L_x_129:
[----:B------:R-:W-:Y:S05]  /*4620*/  BSYNC B1 ;  /* 0x0000000000017941 */ /* 0x000fea0003800000 */
.L_x_128:
        /* <DEDUP_REMOVED lines=10> */
.L_x_131:
[----:B------:R-:W-:Y:S05]  /*46d0*/  BSYNC B1 ;  /* 0x0000000000017941 */ /* 0x000fea0003800000 */
.L_x_130:
        /* <DEDUP_REMOVED lines=10> */
.L_x_133:
[----:B------:R-:W-:Y:S05]  /*4780*/  BSYNC B1 ;  /* 0x0000000000017941 */ /* 0x000fea0003800000 */
.L_x_132:
        /* <DEDUP_REMOVED lines=9> */
.L_x_135:
[----:B------:R-:W-:Y:S05]  /*4820*/  BSYNC B1 ;  /* 0x0000000000017941 */ /* 0x000fea0003800000 */
.L_x_134:
        /* <DEDUP_REMOVED lines=9> */
.L_x_137:
[----:B------:R-:W-:Y:S05]  /*48c0*/  BSYNC B1 ;  /* 0x0000000000017941 */ /* 0x000fea0003800000 */
.L_x_136:
        /* <DEDUP_REMOVED lines=10> */
.L_x_139:
[----:B------:R-:W-:Y:S05]  /*4970*/  BSYNC B1 ;  /* 0x0000000000017941 */ /* 0x000fea0003800000 */
.L_x_138:
        /* <DEDUP_REMOVED lines=10> */
.L_x_141:
[----:B------:R-:W-:Y:S05]  /*4a20*/  BSYNC B1 ;  /* 0x0000000000017941 */ /* 0x000fea0003800000 */
.L_x_140:
        /* <DEDUP_REMOVED lines=9> */
.L_x_143:
[----:B------:R-:W-:Y:S05]  /*4ac0*/  BSYNC B1 ;  /* 0x0000000000017941 */ /* 0x000fea0003800000 */
.L_x_142:
        /* <DEDUP_REMOVED lines=9> */
.L_x_145:
[----:B------:R-:W-:Y:S05]  /*4b60*/  BSYNC B1 ;  /* 0x0000000000017941 */ /* 0x000fea0003800000 */
.L_x_144:
        /* <DEDUP_REMOVED lines=10> */
.L_x_147:
[----:B------:R-:W-:Y:S05]  /*4c10*/  BSYNC B1 ;  /* 0x0000000000017941 */ /* 0x000fea0003800000 */
.L_x_146:
[----:B-----5:R-:W-:Y:S01]  /*4c20*/  LOP3.LUT R5, R24, 0xffffe000, RZ, 0xc0, !PT ;  /* 0xffffe00018057812 */ /* 0x020fe200078ec0ff */
[----:B------:R-:W-:Y:S01]  /*4c30*/  BSSY B1, `(.L_x_148) ;  /* 0x000000b000017945 */ /* 0x000fe20003800000 */
[----:B------:R-:W-:Y:S01]  /*4c40*/  ISETP.GT.AND P1, PT, R4, 0x79, PT ;  /* 0x000000790400780c */ /* 0x000fe20003f24270 */
[----:B------:R-:W-:Y:S02]  /*4c50*/  @P2 IMAD.MOV.U32 R4, RZ, RZ, R10 ;  /* 0x000000ffff042224 */ /* 0x000fe400078e000a */
[----:B------:R-:W-:Y:S01]  /*4c60*/  FMUL R5, R5, R88 ;  /* 0x0000005805057220 */ /* 0x000fe20000400000 */
[----:B------:R-:W-:-:S03]  /*4c70*/  ISETP.GT.AND P3, PT, R3, RZ, P1 ;  /* 0x000000ff0300720c */ /* 0x000fc60000f64270 */
[----:B------:R-:W-:Y:S01]  /*4c80*/  FFMA R15, R84, R19, R5 ;  /* 0x00000013540f7223 */ /* 0x000fe20000000005 */
[----:B------:R-:W-:-:S04]  /*4c90*/  @P2 IMAD.MOV.U32 R5, RZ, RZ, R11 ;  /* 0x000000ffff052224 */ /* 0x000fc800078e000b */
[----:B------:R-:W-:-:S05]  /*4ca0*/  F2FP.TF32.F32.PACK_B R15, R15 ;  /* 0x0000000fff0f723e */ /* 0x000fca00024050ff */
[----:B------:R0:W-:Y:S01]  /*4cb0*/  @P2 STG.E desc[UR36][R4.64+0x1e0], R15 ;  /* 0x0001e00f04002986 */ /* 0x0001e2000c101924 */
[----:B------:R-:W-:Y:S05]  /*4cc0*/  @!P3 BRA `(.L_x_149) ;  /* 0x000000000004b947 */ /* 0x000fea0003800000 */
[----:B------:R0:W5:Y:S02]  /*4cd0*/  LDG.E.LTC128B R24, desc[UR36][R6.64+0x1e4] ;  /* 0x0001e42406187981 */ /* 0x000164000c1e1920 */
.L_x_149:
[----:B------:R-:W-:Y:S05]  /*4ce0*/  BSYNC B1 ;  /* 0x0000000000017941 */ /* 0x000fea0003800000 */
.L_x_148:
        /* <DEDUP_REMOVED lines=9> */
.L_x_151:
[----:B------:R-:W-:Y:S05]  /*4d80*/  BSYNC B1 ;  /* 0x0000000000017941 */ /* 0x000fea0003800000 */
.L_x_150:
[----:B-----5:R-:W-:Y:S01]  /*4d90*/  LOP3.LUT R5, R24, 0xffffe000, RZ, 0xc0, !PT ;  /* 0xffffe00018057812 */ /* 0x020fe200078ec0ff */
[----:B------:R-:W-:Y:S01]  /*4da0*/  @P0 IMAD.MOV.U32 R4, RZ, RZ, R12 ;  /* 0x000000ffff040224 */ /* 0x000fe200078e000c */
[----:B------:R-:W-:Y:S01]  /*4db0*/  ISETP.GT.AND P1, PT, R3, 0x8, P1 ;  /* 0x000000080300780c */ /* 0x000fe20000f24270 */
[----:B------:R-:W-:Y:S02]  /*4dc0*/  BSSY B1, `(.L_x_152) ;  /* 0x0000008000017945 */ /* 0x000fe40003800000 */
[----:B------:R-:W-:-:S04]  /*4dd0*/  FMUL R5, R5, R88 ;  /* 0x0000005805057220 */ /* 0x000fc80000400000 */
[----:B-1----:R-:W-:Y:S01]  /*4de0*/  FFMA R7, R86, R19, R5 ;  /* 0x0000001356077223 */ /* 0x002fe20000000005 */
[----:B------:R-:W-:-:S04]  /*4df0*/  @P0 IMAD.MOV.U32 R5, RZ, RZ, R13 ;  /* 0x000000ffff050224 */ /* 0x000fc800078e000d */
[----:B------:R-:W-:-:S05]  /*4e00*/  F2FP.TF32.F32.PACK_B R7, R7 ;  /* 0x00000007ff07723e */ /* 0x000fca00024050ff */
[----:B------:R1:W-:Y:S01]  /*4e10*/  @P0 STG.E desc[UR36][R4.64+0x1e0], R7 ;  /* 0x0001e00704000986 */ /* 0x0003e2000c101924 */
[----:B------:R-:W-:Y:S05]  /*4e20*/  @!P1 BRA `(.L_x_153) ;  /* 0x0000000000049947 */ /* 0x000fea0003800000 */
[----:B------:R0:W5:Y:S02]  /*4e30*/  LDG.E.LTC128B R24, desc[UR36][R8.64+0x1e4] ;  /* 0x0001e42408187981 */ /* 0x000164000c1e1920 */
.L_x_153:
[----:B------:R-:W-:Y:S05]  /*4e40*/  BSYNC B1 ;  /* 0x0000000000017941 */ /* 0x000fea0003800000 */
.L_x_152:
[----:B------:R-:W-:Y:S05]  /*4e50*/  @!P1 BRA `(.L_x_154) ;  /* 0x0000001000e89947 */ /* 0x000fea0003800000 */
[----:B-----5:R-:W-:-:S05]  /*4e60*/  LOP3.LUT R3, R24, 0xffffe000, RZ, 0xc0, !PT ;  /* 0xffffe00018037812 */ /* 0x020fca00078ec0ff */
[----:B-1----:R-:W-:-:S04]  /*4e70*/  FMUL R4, R3, R88 ;  /* 0x0000005803047220 */ /* 0x002fc80000400000 */
[----:B------:R-:W-:-:S05]  /*4e80*/  FFMA R87, R87, R19, R4 ;  /* 0x0000001357577223 */ /* 0x000fca0000000004 */
[----:B------:R-:W-:-:S05]  /*4e90*/  F2FP.TF32.F32.PACK_B R87, R87 ;  /* 0x00000057ff57723e */ /* 0x000fca00024050ff */
[----:B------:R1:W-:Y:S01]  /*4ea0*/  STG.E desc[UR36][R12.64+0x1e4], R87 ;  /* 0x0001e4570c007986 */ /* 0x0003e2000c101924 */
[----:B------:R-:W-:Y:S05]  /*4eb0*/  BRA `(.L_x_154) ;  /* 0x0000001000d07947 */ /* 0x000fea0003800000 */
.L_x_29:
[----:B------:R-:W-:Y:S01]  /*4ec0*/  ISETP.GT.AND P4, PT, R4, 0x1, PT ;  /* 0x000000010400780c */ /* 0x000fe20003f84270 */
[----:B------:R-:W-:Y:S01]  /*4ed0*/  ULDC.64 UR4, c[0x0][0x5c0] ;  /* 0x0001700000047ab9 */ /* 0x000fe20000000a00 */
[-C--:B------:R-:W-:Y:S01]  /*4ee0*/  FMUL R5, R24, R19.reuse ;  /* 0x0000001318057220 */ /* 0x080fe20000400000 */
[----:B------:R-:W-:Y:S01]  /*4ef0*/  LEA R6, P3, R102, UR4, 0x2 ;  /* 0x0000000466067c11 */ /* 0x000fe2000f8610ff */
[-C--:B------:R-:W-:Y:S01]  /*4f00*/  FMUL R25, R25, R19.reuse ;  /* 0x0000001319197220 */ /* 0x080fe20000400000 */
[----:B------:R-:W-:Y:S01]  /*4f10*/  ISETP.GT.AND P1, PT, R3, RZ, P4 ;  /* 0x000000ff0300720c */ /* 0x000fe20002724270 */
[-C--:B------:R-:W-:Y:S01]  /*4f20*/  FMUL R11, R26, R19.reuse ;  /* 0x000000131a0b7220 */ /* 0x080fe20000400000 */
[----:B------:R-:W-:Y:S01]  /*4f30*/  LEA.HI.X R7, R102, UR5, R113, 0x2, P3 ;  /* 0x0000000566077c11 */ /* 0x000fe200098f1471 */
[----:B------:R-:W-:Y:S01]  /*4f40*/  FMUL R27, R27, R19 ;  /* 0x000000131b1b7220 */ /* 0x000fe20000400000 */
[----:B------:R-:W-:Y:S01]  /*4f50*/  F2FP.TF32.F32.PACK_B R5, R5 ;  /* 0x00000005ff05723e */ /* 0x000fe200024050ff */
[----:B------:R-:W-:Y:S01]  /*4f60*/  FMUL R29, R29, R19 ;  /* 0x000000131d1d7220 */ /* 0x000fe20000400000 */
[----:B------:R-:W-:Y:S01]  /*4f70*/  F2FP.TF32.F32.PACK_B R25, R25 ;  /* 0x00000019ff19723e */ /* 0x000fe200024050ff */
[-C--:B------:R-:W-:Y:S01]  /*4f80*/  FMUL R31, R31, R19.reuse ;  /* 0x000000131f1f7220 */ /* 0x080fe20000400000 */
[C---:B------:R-:W-:Y:S01]  /*4f90*/  SHF.L.U64.HI R9, R92.reuse, 0x2, R91 ;  /* 0x000000025c097819 */ /* 0x040fe2000001025b */
[----:B------:R0:W-:Y:S01]  /*4fa0*/  @P2 STG.E desc[UR36][R6.64], R5 ;  /* 0x0000000506002986 */ /* 0x0001e2000c101924 */
[----:B------:R-:W-:Y:S01]  /*4fb0*/  LEA R8, P3, R92, R6, 0x2 ;  /* 0x000000065c087211 */ /* 0x000fe200078610ff */
[-C--:B------:R-:W-:Y:S01]  /*4fc0*/  FMUL R13, R32, R19.reuse ;  /* 0x00000013200d7220 */ /* 0x080fe20000400000 */
[C---:B------:R-:W-:Y:S01]  /*4fd0*/  ISETP.GT.AND P2, PT, R4.reuse, 0x8, PT ;  /* 0x000000080400780c */ /* 0x040fe20003f44270 */
[----:B------:R-:W-:Y:S01]  /*4fe0*/  @P1 STG.E desc[UR36][R6.64+0x4], R25 ;  /* 0x0000041906001986 */ /* 0x000fe2000c101924 */
[----:B------:R-:W-:Y:S01]  /*4ff0*/  ISETP.GT.AND P1, PT, R4, 0x9, PT ;  /* 0x000000090400780c */ /* 0x000fe20003f24270 */
[----:B------:R-:W-:Y:S01]  /*5000*/  IMAD.X R9, R9, 0x1, R7, P3 ;  /* 0x0000000109097824 */ /* 0x000fe200018e0607 */
[----:B------:R-:W-:Y:S01]  /*5010*/  ISETP.GT.AND P0, PT, R3, 0x8, P0 ;  /* 0x000000080300780c */ /* 0x000fe20000704270 */
[-C--:B------:R-:W-:Y:S01]  /*5020*/  FMUL R33, R33, R19.reuse ;  /* 0x0000001321217220 */ /* 0x080fe20000400000 */
[----:B------:R-:W-:Y:S01]  /*5030*/  ISETP.GT.AND P4, PT, R3, 0x8, P4 ;  /* 0x000000080300780c */ /* 0x000fe20002784270 */
[-C--:B------:R-:W-:Y:S01]  /*5040*/  FMUL R35, R35, R19.reuse ;  /* 0x0000001323237220 */ /* 0x080fe20000400000 */
[C---:B------:R-:W-:Y:S01]  /*5050*/  ISETP.GT.AND P5, PT, R3.reuse, RZ, P2 ;  /* 0x000000ff0300720c */ /* 0x040fe200017a4270 */
[-C--:B0-----:R-:W-:Y:S01]  /*5060*/  FMUL R5, R28, R19.reuse ;  /* 0x000000131c057220 */ /* 0x081fe20000400000 */
[----:B------:R-:W-:Y:S01]  /*5070*/  ISETP.GT.AND P3, PT, R3, RZ, P1 ;  /* 0x000000ff0300720c */ /* 0x000fe20000f64270 */
[----:B------:R-:W-:Y:S01]  /*5080*/  FMUL R37, R37, R19 ;  /* 0x0000001325257220 */ /* 0x000fe20000400000 */
[----:B------:R-:W-:Y:S01]  /*5090*/  F2FP.TF32.F32.PACK_B R11, R11 ;  /* 0x0000000bff0b723e */ /* 0x000fe200024050ff */
[----:B------:R-:W-:Y:S01]  /*50a0*/  FMUL R39, R39, R19 ;  /* 0x0000001327277220 */ /* 0x000fe20000400000 */
[----:B------:R-:W-:Y:S01]  /*50b0*/  F2FP.TF32.F32.PACK_B R27, R27 ;  /* 0x0000001bff1b723e */ /* 0x000fe200024050ff */
[----:B------:R-:W-:Y:S01]  /*50c0*/  FMUL R41, R41, R19 ;  /* 0x0000001329297220 */ /* 0x000fe20000400000 */
[----:B------:R-:W-:Y:S01]  /*50d0*/  F2FP.TF32.F32.PACK_B R5, R5 ;  /* 0x00000005ff05723e */ /* 0x000fe200024050ff */
[----:B------:R0:W-:Y:S01]  /*50e0*/  @P0 STG.E desc[UR36][R8.64], R11 ;  /* 0x0000000b08000986 */ /* 0x0001e2000c101924 */
[----:B------:R-:W-:Y:S01]  /*50f0*/  F2FP.TF32.F32.PACK_B R29, R29 ;  /* 0x0000001dff1d723e */ /* 0x000fe200024050ff */
[-C--:B------:R-:W-:Y:S01]  /*5100*/  FMUL R43, R43, R19.reuse ;  /* 0x000000132b2b7220 */ /* 0x080fe20000400000 */
[C---:B------:R-:W-:Y:S01]  /*5110*/  ISETP.GT.AND P0, PT, R4.reuse, 0x10, PT ;  /* 0x000000100400780c */ /* 0x040fe20003f04270 */
[----:B------:R-:W-:Y:S01]  /*5120*/  @P4 STG.E desc[UR36][R8.64+0x4], R27 ;  /* 0x0000041b08004986 */ /* 0x000fe2000c101924 */
[----:B------:R-:W-:Y:S01]  /*5130*/  ISETP.GT.AND P2, PT, R3, 0x8, P2 ;  /* 0x000000080300780c */ /* 0x000fe20001744270 */
[-C--:B------:R-:W-:Y:S01]  /*5140*/  FMUL R45, R45, R19.reuse ;  /* 0x000000132d2d7220 */ /* 0x080fe20000400000 */
[C---:B------:R-:W-:Y:S01]  /*5150*/  ISETP.GT.AND P1, PT, R3.reuse, 0x8, P1 ;  /* 0x000000080300780c */ /* 0x040fe20000f24270 */
[----:B------:R1:W-:Y:S01]  /*5160*/  @P5 STG.E desc[UR36][R6.64+0x20], R5 ;  /* 0x0000200506005986 */ /* 0x0003e2000c101924 */
[----:B------:R-:W-:Y:S01]  /*5170*/  ISETP.GT.AND P5, PT, R3, RZ, P0 ;  /* 0x000000ff0300720c */ /* 0x000fe200007a4270 */
[----:B------:R-:W-:Y:S01]  /*5180*/  FMUL R47, R47, R19 ;  /* 0x000000132f2f7220 */ /* 0x000fe20000400000 */
[----:B------:R-:W-:Y:S01]  /*5190*/  F2FP.TF32.F32.PACK_B R31, R31 ;  /* 0x0000001fff1f723e */ /* 0x000fe200024050ff */
[----:B------:R-:W-:Y:S01]  /*51a0*/  @P3 STG.E desc[UR36][R6.64+0x24], R29 ;  /* 0x0000241d06003986 */ /* 0x000fe2000c101924 */
[----:B------:R-:W-:Y:S01]  /*51b0*/  ISETP.GT.AND P3, PT, R4, 0x11, PT ;  /* 0x000000110400780c */ /* 0x000fe20003f64270 */
[----:B0-----:R-:W-:Y:S01]  /*51c0*/  FMUL R11, R30, R19 ;  /* 0x000000131e0b7220 */ /* 0x001fe20000400000 */
[----:B------:R-:W-:Y:S01]  /*51d0*/  F2FP.TF32.F32.PACK_B R13, R13 ;  /* 0x0000000dff0d723e */ /* 0x000fe200024050ff */
[-C--:B------:R-:W-:Y:S01]  /*51e0*/  FMUL R49, R49, R19.reuse ;  /* 0x0000001331317220 */ /* 0x080fe20000400000 */
[----:B------:R-:W-:Y:S01]  /*51f0*/  ISETP.GT.AND P4, PT, R3, RZ, P3 ;  /* 0x000000ff0300720c */ /* 0x000fe20001f84270 */
[----:B------:R-:W-:Y:S01]  /*5200*/  FMUL R51, R51, R19 ;  /* 0x0000001333337220 */ /* 0x000fe20000400000 */
[----:B------:R-:W-:Y:S01]  /*5210*/  F2FP.TF32.F32.PACK_B R11, R11 ;  /* 0x0000000bff0b723e */ /* 0x000fe200024050ff */
[----:B-1----:R-:W-:Y:S01]  /*5220*/  FMUL R5, R34, R19 ;  /* 0x0000001322057220 */ /* 0x002fe20000400000 */
[----:B------:R-:W-:Y:S01]  /*5230*/  F2FP.TF32.F32.PACK_B R33, R33 ;  /* 0x00000021ff21723e */ /* 0x000fe200024050ff */
[-C--:B------:R-:W-:Y:S01]  /*5240*/  FMUL R53, R53, R19.reuse ;  /* 0x0000001335357220 */ /* 0x080fe20000400000 */
[----:B------:R-:W-:Y:S01]  /*5250*/  ISETP.GT.AND P0, PT, R3, 0x8, P0 ;  /* 0x000000080300780c */ /* 0x000fe20000704270 */
[----:B------:R0:W-:Y:S01]  /*5260*/  @P2 STG.E desc[UR36][R8.64+0x20], R11 ;  /* 0x0000200b08002986 */ /* 0x0001e2000c101924 */
[C---:B------:R-:W-:Y:S01]  /*5270*/  ISETP.GT.AND P2, PT, R4.reuse, 0x19, PT ;  /* 0x000000190400780c */ /* 0x040fe20003f44270 */
[----:B------:R-:W-:Y:S01]  /*5280*/  FMUL R55, R55, R19 ;  /* 0x0000001337377220 */ /* 0x000fe20000400000 */
[----:B------:R-:W-:Y:S01]  /*5290*/  F2FP.TF32.F32.PACK_B R5, R5 ;  /* 0x00000005ff05723e */ /* 0x000fe200024050ff */
[----:B------:R-:W-:Y:S01]  /*52a0*/  @P1 STG.E desc[UR36][R8.64+0x24], R31 ;  /* 0x0000241f08001986 */ /* 0x000fe2000c101924 */
[----:B------:R-:W-:Y:S01]  /*52b0*/  ISETP.GT.AND P1, PT, R4, 0x18, PT ;  /* 0x000000180400780c */ /* 0x000fe20003f24270 */
[----:B------:R-:W-:Y:S01]  /*52c0*/  FMUL R57, R57, R19 ;  /* 0x0000001339397220 */ /* 0x000fe20000400000 */
[----:B------:R-:W-:Y:S01]  /*52d0*/  F2FP.TF32.F32.PACK_B R35, R35 ;  /* 0x00000023ff23723e */ /* 0x000fe200024050ff */
[----:B------:R1:W-:Y:S01]  /*52e0*/  @P5 STG.E desc[UR36][R6.64+0x40], R13 ;  /* 0x0000400d06005986 */ /* 0x0003e2000c101924 */
[----:B------:R-:W-:Y:S01]  /*52f0*/  ISETP.GT.AND P5, PT, R3, RZ, P1 ;  /* 0x000000ff0300720c */ /* 0x000fe20000fa4270 */
[----:B------:R-:W-:Y:S01]  /*5300*/  FMUL R59, R59, R19 ;  /* 0x000000133b3b7220 */ /* 0x000fe20000400000 */
[----:B------:R-:W-:Y:S01]  /*5310*/  F2FP.TF32.F32.PACK_B R37, R37 ;  /* 0x00000025ff25723e */ /* 0x000fe200024050ff */
[----:B------:R-:W-:Y:S01]  /*5320*/  @P4 STG.E desc[UR36][R6.64+0x44], R33 ;  /* 0x0000442106004986 */ /* 0x000fe2000c101924 */
[C---:B------:R-:W-:Y:S01]  /*5330*/  ISETP.GT.AND P4, PT, R3.reuse, 0x8, P3 ;  /* 0x000000080300780c */ /* 0x040fe20001f84270 */
[-C--:B0-----:R-:W-:Y:S01]  /*5340*/  FMUL R11, R36, R19.reuse ;  /* 0x00000013240b7220 */ /* 0x081fe20000400000 */
[----:B------:R-:W-:Y:S01]  /*5350*/  ISETP.GT.AND P3, PT, R3, RZ, P2 ;  /* 0x000000ff0300720c */ /* 0x000fe20001764270 */
[----:B------:R0:W-:Y:S01]  /*5360*/  @P0 STG.E desc[UR36][R8.64+0x40], R5 ;  /* 0x0000400508000986 */ /* 0x0001e2000c101924 */
[----:B------:R-:W-:Y:S01]  /*5370*/  ISETP.GT.AND P0, PT, R4, 0x20, PT ;  /* 0x000000200400780c */ /* 0x000fe20003f04270 */
[----:B------:R-:W-:Y:S01]  /*5380*/  FMUL R61, R61, R19 ;  /* 0x000000133d3d7220 */ /* 0x000fe20000400000 */
[----:B------:R-:W-:Y:S01]  /*5390*/  F2FP.TF32.F32.PACK_B R11, R11 ;  /* 0x0000000bff0b723e */ /* 0x000fe200024050ff */
[-C--:B-1----:R-:W-:Y:S01]  /*53a0*/  FMUL R13, R40, R19.reuse ;  /* 0x00000013280d7220 */ /* 0x082fe20000400000 */
[----:B------:R-:W-:Y:S01]  /*53b0*/  ISETP.GT.AND P1, PT, R3, 0x8, P1 ;  /* 0x000000080300780c */ /* 0x000fe20000f24270 */
[----:B------:R-:W-:Y:S01]  /*53c0*/  FMUL R63, R63, R19 ;  /* 0x000000133f3f7220 */ /* 0x000fe20000400000 */
[----:B------:R-:W-:Y:S01]  /*53d0*/  F2FP.TF32.F32.PACK_B R39, R39 ;  /* 0x00000027ff27723e */ /* 0x000fe200024050ff */
[----:B------:R-:W-:Y:S01]  /*53e0*/  FMUL R65, R65, R19 ;  /* 0x0000001341417220 */ /* 0x000fe20000400000 */
[----:B------:R-:W-:Y:S01]  /*53f0*/  F2FP.TF32.F32.PACK_B R13, R13 ;  /* 0x0000000dff0d723e */ /* 0x000fe200024050ff */
[----:B------:R-:W-:Y:S01]  /*5400*/  @P4 STG.E desc[UR36][R8.64+0x44], R35 ;  /* 0x0000442308004986 */ /* 0x000fe2000c101924 */
[C---:B------:R-:W-:Y:S01]  /*5410*/  ISETP.GT.AND P4, PT, R3.reuse, 0x8, P2 ;  /* 0x000000080300780c */ /* 0x040fe20001784270 */
[-C--:B0-----:R-:W-:Y:S01]  /*5420*/  FMUL R5, R38, R19.reuse ;  /* 0x0000001326057220 */ /* 0x081fe20000400000 */
[C---:B------:R-:W-:Y:S01]  /*5430*/  ISETP.GT.AND P2, PT, R4.reuse, 0x21, PT ;  /* 0x000000210400780c */ /* 0x040fe20003f44270 */
[----:B------:R0:W-:Y:S01]  /*5440*/  @P5 STG.E desc[UR36][R6.64+0x60], R11 ;  /* 0x0000600b06005986 */ /* 0x0001e2000c101924 */
[----:B------:R-:W-:Y:S01]  /*5450*/  ISETP.GT.AND P5, PT, R3, RZ, P0 ;  /* 0x000000ff0300720c */ /* 0x000fe200007a4270 */
[----:B------:R-:W-:Y:S01]  /*5460*/  FMUL R67, R67, R19 ;  /* 0x0000001343437220 */ /* 0x000fe20000400000 */
[----:B------:R-:W-:Y:S01]  /*5470*/  F2FP.TF32.F32.PACK_B R5, R5 ;  /* 0x00000005ff05723e */ /* 0x000fe200024050ff */
[----:B------:R-:W-:Y:S01]  /*5480*/  @P3 STG.E desc[UR36][R6.64+0x64], R37 ;  /* 0x0000642506003986 */ /* 0x000fe2000c101924 */
[----:B------:R-:W-:Y:S01]  /*5490*/  ISETP.GT.AND P3, PT, R3, RZ, P2 ;  /* 0x000000ff0300720c */ /* 0x000fe20001764270 */
[----:B------:R-:W-:Y:S01]  /*54a0*/  FMUL R69, R69, R19 ;  /* 0x0000001345457220 */ /* 0x000fe20000400000 */
[----:B------:R-:W-:Y:S01]  /*54b0*/  F2FP.TF32.F32.PACK_B R41, R41 ;  /* 0x00000029ff29723e */ /* 0x000fe200024050ff */
[----:B------:R1:W-:Y:S01]  /*54c0*/  @P1 STG.E desc[UR36][R8.64+0x60], R5 ;  /* 0x0000600508001986 */ /* 0x0003e2000c101924 */
[----:B------:R-:W-:Y:S01]  /*54d0*/  ISETP.GT.AND P1, PT, R4, 0x28, PT ;  /* 0x000000280400780c */ /* 0x000fe20003f24270 */
[-C--:B------:R-:W-:Y:S01]  /*54e0*/  FMUL R71, R71, R19.reuse ;  /* 0x0000001347477220 */ /* 0x080fe20000400000 */
[C---:B------:R-:W-:Y:S01]  /*54f0*/  ISETP.GT.AND P0, PT, R3.reuse, 0x8, P0 ;  /* 0x000000080300780c */ /* 0x040fe20000704270 */
[----:B------:R-:W-:Y:S01]  /*5500*/  @P4 STG.E desc[UR36][R8.64+0x64], R39 ;  /* 0x0000642708004986 */ /* 0x000fe2000c101924 */
[C---:B------:R-:W-:Y:S01]  /*5510*/  ISETP.GT.AND P4, PT, R3.reuse, 0x8, P2 ;  /* 0x000000080300780c */ /* 0x040fe20001784270 */
[-C--:B0-----:R-:W-:Y:S01]  /*5520*/  FMUL R11, R44, R19.reuse ;  /* 0x000000132c0b7220 */ /* 0x081fe20000400000 */
[----:B------:R-:W-:Y:S01]  /*5530*/  ISETP.GT.AND P2, PT, R4, 0x29, PT ;  /* 0x000000290400780c */ /* 0x000fe20003f44270 */
[----:B------:R0:W-:Y:S01]  /*5540*/  @P5 STG.E desc[UR36][R6.64+0x80], R13 ;  /* 0x0000800d06005986 */ /* 0x0001e2000c101924 */
[----:B------:R-:W-:Y:S01]  /*5550*/  ISETP.GT.AND P5, PT, R3, RZ, P1 ;  /* 0x000000ff0300720c */ /* 0x000fe20000fa4270 */
[----:B------:R-:W-:Y:S01]  /*5560*/  FMUL R73, R73, R19 ;  /* 0x0000001349497220 */ /* 0x000fe20000400000 */
[----:B------:R-:W-:Y:S01]  /*5570*/  F2FP.TF32.F32.PACK_B R43, R43 ;  /* 0x0000002bff2b723e */ /* 0x000fe200024050ff */
[-C--:B-1----:R-:W-:Y:S01]  /*5580*/  FMUL R5, R42, R19.reuse ;  /* 0x000000132a057220 */ /* 0x082fe20000400000 */
[----:B------:R-:W-:Y:S01]  /*5590*/  @P3 STG.E desc[UR36][R6.64+0x84], R41 ;  /* 0x0000842906003986 */ /* 0x000fe2000c101924 */
[----:B------:R-:W-:Y:S01]  /*55a0*/  ISETP.GT.AND P3, PT, R3, RZ, P2 ;  /* 0x000000ff0300720c */ /* 0x000fe20001764270 */
[----:B------:R-:W-:Y:S01]  /*55b0*/  FMUL R75, R75, R19 ;  /* 0x000000134b4b7220 */ /* 0x000fe20000400000 */
[----:B------:R-:W-:Y:S01]  /*55c0*/  F2FP.TF32.F32.PACK_B R11, R11 ;  /* 0x0000000bff0b723e */ /* 0x000fe200024050ff */
[----:B------:R-:W-:Y:S01]  /*55d0*/  FMUL R77, R77, R19 ;  /* 0x000000134d4d7220 */ /* 0x000fe20000400000 */
[----:B------:R-:W-:Y:S01]  /*55e0*/  F2FP.TF32.F32.PACK_B R5, R5 ;  /* 0x00000005ff05723e */ /* 0x000fe200024050ff */
[----:B------:R-:W-:Y:S01]  /*55f0*/  FMUL R79, R79, R19 ;  /* 0x000000134f4f7220 */ /* 0x000fe20000400000 */
[----:B------:R-:W-:Y:S01]  /*5600*/  F2FP.TF32.F32.PACK_B R45, R45 ;  /* 0x0000002dff2d723e */ /* 0x000fe200024050ff */
[-C--:B0-----:R-:W-:Y:S01]  /*5610*/  FMUL R13, R48, R19.reuse ;  /* 0x00000013300d7220 */ /* 0x081fe20000400000 */
[----:B------:R-:W-:Y:S01]  /*5620*/  ISETP.GT.AND P1, PT, R3, 0x8, P1 ;  /* 0x000000080300780c */ /* 0x000fe20000f24270 */
[----:B------:R0:W-:Y:S01]  /*5630*/  @P0 STG.E desc[UR36][R8.64+0x80], R5 ;  /* 0x0000800508000986 */ /* 0x0001e2000c101924 */
[----:B------:R-:W-:Y:S01]  /*5640*/  ISETP.GT.AND P0, PT, R4, 0x30, PT ;  /* 0x000000300400780c */ /* 0x000fe20003f04270 */
[----:B------:R-:W-:Y:S01]  /*5650*/  FMUL R81, R81, R19 ;  /* 0x0000001351517220 */ /* 0x000fe20000400000 */
[----:B------:R-:W-:Y:S01]  /*5660*/  F2FP.TF32.F32.PACK_B R47, R47 ;  /* 0x0000002fff2f723e */ /* 0x000fe200024050ff */
[----:B------:R-:W-:Y:S01]  /*5670*/  @P4 STG.E desc[UR36][R8.64+0x84], R43 ;  /* 0x0000842b08004986 */ /* 0x000fe2000c101924 */
[C---:B------:R-:W-:Y:S01]  /*5680*/  ISETP.GT.AND P4, PT, R3.reuse, 0x8, P2 ;  /* 0x000000080300780c */ /* 0x040fe20001784270 */
[-C--:B------:R-:W-:Y:S01]  /*5690*/  FMUL R15, R82, R19.reuse ;  /* 0x00000013520f7220 */ /* 0x080fe20000400000 */
[----:B------:R-:W-:Y:S01]  /*56a0*/  ISETP.GT.AND P2, PT, R4, 0x31, PT ;  /* 0x000000310400780c */ /* 0x000fe20003f44270 */
[----:B------:R1:W-:Y:S01]  /*56b0*/  @P5 STG.E desc[UR36][R6.64+0xa0], R11 ;  /* 0x0000a00b06005986 */ /* 0x0003e2000c101924 */
[----:B------:R-:W-:Y:S01]  /*56c0*/  ISETP.GT.AND P5, PT, R3, RZ, P0 ;  /* 0x000000ff0300720c */ /* 0x000fe200007a4270 */
[----:B------:R-:W-:Y:S01]  /*56d0*/  FMUL R83, R83, R19 ;  /* 0x0000001353537220 */ /* 0x000fe20000400000 */
[----:B------:R-:W-:Y:S01]  /*56e0*/  F2FP.TF32.F32.PACK_B R13, R13 ;  /* 0x0000000dff0d723e */ /* 0x000fe200024050ff */
[-C--:B0-----:R-:W-:Y:S01]  /*56f0*/  FMUL R5, R46, R19.reuse ;  /* 0x000000132e057220 */ /* 0x081fe20000400000 */
[----:B------:R-:W-:Y:S01]  /*5700*/  @P3 STG.E desc[UR36][R6.64+0xa4], R45 ;  /* 0x0000a42d06003986 */ /* 0x000fe2000c101924 */
[----:B------:R-:W-:Y:S01]  /*5710*/  ISETP.GT.AND P3, PT, R3, RZ, P2 ;  /* 0x000000ff0300720c */ /* 0x000fe20001764270 */
[----:B------:R-:W-:Y:S01]  /*5720*/  FMUL R21, R84, R19 ;  /* 0x0000001354157220 */ /* 0x000fe20000400000 */
[----:B------:R-:W-:Y:S01]  /*5730*/  F2FP.TF32.F32.PACK_B R49, R49 ;  /* 0x00000031ff31723e */ /* 0x000fe200024050ff */
[----:B------:R-:W-:Y:S01]  /*5740*/  FMUL R85, R85, R19 ;  /* 0x0000001355557220 */ /* 0x000fe20000400000 */
[----:B------:R-:W-:Y:S01]  /*5750*/  F2FP.TF32.F32.PACK_B R5, R5 ;  /* 0x00000005ff05723e */ /* 0x000fe200024050ff */
[-C--:B------:R-:W-:Y:S01]  /*5760*/  FMUL R87, R87, R19.reuse ;  /* 0x0000001357577220 */ /* 0x080fe20000400000 */
[----:B------:R-:W-:Y:S01]  /*5770*/  ISETP.GT.AND P0, PT, R3, 0x8, P0 ;  /* 0x000000080300780c */ /* 0x000fe20000704270 */
[----:B-1----:R-:W-:Y:S01]  /*5780*/  FMUL R11, R52, R19 ;  /* 0x00000013340b7220 */ /* 0x002fe20000400000 */
[----:B------:R-:W-:Y:S01]  /*5790*/  F2FP.TF32.F32.PACK_B R51, R51 ;  /* 0x00000033ff33723e */ /* 0x000fe200024050ff */
[----:B------:R0:W-:Y:S01]  /*57a0*/  @P1 STG.E desc[UR36][R8.64+0xa0], R5 ;  /* 0x0000a00508001986 */ /* 0x0001e2000c101924 */
[----:B------:R-:W-:-:S02]  /*57b0*/  ISETP.GT.AND P1, PT, R4, 0x38, PT ;  /* 0x000000380400780c */ /* 0x000fc40003f24270 */
[----:B------:R-:W-:Y:S01]  /*57c0*/  F2FP.TF32.F32.PACK_B R11, R11 ;  /* 0x0000000bff0b723e */ /* 0x000fe200024050ff */
[----:B------:R-:W-:Y:S01]  /*57d0*/  @P4 STG.E desc[UR36][R8.64+0xa4], R47 ;  /* 0x0000a42f08004986 */ /* 0x000fe2000c101924 */
[C---:B------:R-:W-:Y:S02]  /*57e0*/  ISETP.GT.AND P4, PT, R3.reuse, 0x8, P2 ;  /* 0x000000080300780c */ /* 0x040fe40001784270 */
[----:B------:R-:W-:Y:S01]  /*57f0*/  ISETP.GT.AND P2, PT, R4, 0x39, PT ;  /* 0x000000390400780c */ /* 0x000fe20003f44270 */
[----:B------:R1:W-:Y:S01]  /*5800*/  @P5 STG.E desc[UR36][R6.64+0xc0], R13 ;  /* 0x0000c00d06005986 */ /* 0x0003e2000c101924 */
[C---:B------:R-:W-:Y:S02]  /*5810*/  ISETP.GT.AND P5, PT, R3.reuse, RZ, P1 ;  /* 0x000000ff0300720c */ /* 0x040fe40000fa4270 */
[----:B------:R-:W-:Y:S01]  /*5820*/  F2FP.TF32.F32.PACK_B R53, R53 ;  /* 0x00000035ff35723e */ /* 0x000fe200024050ff */
[----:B0-----:R-:W-:Y:S01]  /*5830*/  FMUL R5, R50, R19 ;  /* 0x0000001332057220 */ /* 0x001fe20000400000 */
[----:B------:R-:W-:Y:S01]  /*5840*/  @P3 STG.E desc[UR36][R6.64+0xc4], R49 ;  /* 0x0000c43106003986 */ /* 0x000fe2000c101924 */
[----:B------:R-:W-:-:S02]  /*5850*/  ISETP.GT.AND P3, PT, R3, RZ, P2 ;  /* 0x000000ff0300720c */ /* 0x000fc40001764270 */
[----:B------:R-:W-:Y:S02]  /*5860*/  ISETP.GT.AND P1, PT, R3, 0x8, P1 ;  /* 0x000000080300780c */ /* 0x000fe40000f24270 */
[----:B------:R-:W-:Y:S01]  /*5870*/  F2FP.TF32.F32.PACK_B R5, R5 ;  /* 0x00000005ff05723e */ /* 0x000fe200024050ff */
[----:B-1----:R-:W-:Y:S01]  /*5880*/  FMUL R13, R56, R19 ;  /* 0x00000013380d7220 */ /* 0x002fe20000400000 */
[----:B------:R-:W-:-:S03]  /*5890*/  F2FP.TF32.F32.PACK_B R55, R55 ;  /* 0x00000037ff37723e */ /* 0x000fc600024050ff */
[----:B------:R0:W-:Y:S01]  /*58a0*/  @P0 STG.E desc[UR36][R8.64+0xc0], R5 ;  /* 0x0000c00508000986 */ /* 0x0001e2000c101924 */
[C---:B------:R-:W-:Y:S02]  /*58b0*/  ISETP.GT.AND P0, PT, R4.reuse, 0x40, PT ;  /* 0x000000400400780c */ /* 0x040fe40003f04270 */
        /* <DEDUP_REMOVED lines=71> */
[----:B------:R-:W-:Y:S01]  /*5d30*/  @P3 STG.E desc[UR36][R6.64+0x164], R69 ;  /* 0x0001644506003986 */ /* 0x000fe2000c101924 */
[----:B0-----:R-:W-:Y:S01]  /*5d40*/  FMUL R5, R70, R19 ;  /* 0x0000001346057220 */ /* 0x001fe20000400000 */
[----:B------:R-:W-:-:S02]  /*5d50*/  ISETP.GT.AND P3, PT, R3, RZ, P2 ;  /* 0x000000ff0300720c */ /* 0x000fc40001764270 */
[----:B------:R-:W-:Y:S02]  /*5d60*/  ISETP.GT.AND P0, PT, R3, 0x8, P0 ;  /* 0x000000080300780c */ /* 0x000fe40000704270 */
[----:B------:R-:W-:Y:S01]  /*5d70*/  F2FP.TF32.F32.PACK_B R5, R5 ;  /* 0x00000005ff05723e */ /* 0x000fe200024050ff */
[----:B-1----:R-:W-:Y:S01]  /*5d80*/  FMUL R11, R76, R19 ;  /* 0x000000134c0b7220 */ /* 0x002fe20000400000 */
[----:B------:R-:W-:-:S03]  /*5d90*/  F2FP.TF32.F32.PACK_B R75, R75 ;  /* 0x0000004bff4b723e */ /* 0x000fc600024050ff */
[----:B------:R0:W-:Y:S01]  /*5da0*/  @P1 STG.E desc[UR36][R8.64+0x160], R5 ;  /* 0x0001600508001986 */ /* 0x0001e2000c101924 */
[----:B------:R-:W-:Y:S02]  /*5db0*/  F2FP.TF32.F32.PACK_B R77, R77 ;  /* 0x0000004dff4d723e */ /* 0x000fe400024050ff */
[----:B------:R-:W-:Y:S01]  /*5dc0*/  F2FP.TF32.F32.PACK_B R11, R11 ;  /* 0x0000000bff0b723e */ /* 0x000fe200024050ff */
[----:B------:R-:W-:Y:S01]  /*5dd0*/  @P4 STG.E desc[UR36][R8.64+0x164], R71 ;  /* 0x0001644708004986 */ /* 0x000fe2000c101924 */
[C---:B------:R-:W-:Y:S02]  /*5de0*/  ISETP.GT.AND P4, PT, R4.reuse, 0x68, PT ;  /* 0x000000680400780c */ /* 0x040fe40003f84270 */
[----:B------:R-:W-:Y:S01]  /*5df0*/  F2FP.TF32.F32.PACK_B R79, R79 ;  /* 0x0000004fff4f723e */ /* 0x000fe200024050ff */
[----:B------:R1:W-:Y:S01]  /*5e00*/  @P5 STG.E desc[UR36][R6.64+0x180], R13 ;  /* 0x0001800d06005986 */ /* 0x0003e2000c101924 */
[----:B------:R-:W-:Y:S02]  /*5e10*/  ISETP.GT.AND P5, PT, R4, 0x69, PT ;  /* 0x000000690400780c */ /* 0x000fe40003fa4270 */
[----:B------:R-:W-:Y:S01]  /*5e20*/  F2FP.TF32.F32.PACK_B R81, R81 ;  /* 0x00000051ff51723e */ /* 0x000fe200024050ff */
[----:B------:R-:W-:Y:S01]  /*5e30*/  @P3 STG.E desc[UR36][R6.64+0x184], R73 ;  /* 0x0001844906003986 */ /* 0x000fe2000c101924 */
[C---:B------:R-:W-:Y:S01]  /*5e40*/  ISETP.GT.AND P3, PT, R3.reuse, 0x8, P2 ;  /* 0x000000080300780c */ /* 0x040fe20001764270 */
[----:B0-----:R-:W-:Y:S01]  /*5e50*/  FMUL R5, R74, R19 ;  /* 0x000000134a057220 */ /* 0x001fe20000400000 */
[----:B------:R-:W-:-:S02]  /*5e60*/  ISETP.GT.AND P2, PT, R3, RZ, P4 ;  /* 0x000000ff0300720c */ /* 0x000fc40002744270 */
[C---:B------:R-:W-:Y:S02]  /*5e70*/  ISETP.GT.AND P1, PT, R3.reuse, RZ, P5 ;  /* 0x000000ff0300720c */ /* 0x040fe40002f24270 */
[C---:B------:R-:W-:Y:S01]  /*5e80*/  ISETP.GT.AND P4, PT, R3.reuse, 0x8, P4 ;  /* 0x000000080300780c */ /* 0x040fe20002784270 */
[----:B-1----:R-:W-:Y:S01]  /*5e90*/  FMUL R13, R78, R19 ;  /* 0x000000134e0d7220 */ /* 0x002fe20000400000 */
[----:B------:R-:W-:Y:S02]  /*5ea0*/  F2FP.TF32.F32.PACK_B R5, R5 ;  /* 0x00000005ff05723e */ /* 0x000fe400024050ff */
[----:B------:R-:W-:Y:S02]  /*5eb0*/  ISETP.GT.AND P5, PT, R3, 0x8, P5 ;  /* 0x000000080300780c */ /* 0x000fe40002fa4270 */
[----:B------:R-:W-:Y:S01]  /*5ec0*/  F2FP.TF32.F32.PACK_B R13, R13 ;  /* 0x0000000dff0d723e */ /* 0x000fe200024050ff */
[----:B------:R0:W-:Y:S01]  /*5ed0*/  @P0 STG.E desc[UR36][R8.64+0x180], R5 ;  /* 0x0001800508000986 */ /* 0x0001e2000c101924 */
[----:B------:R-:W-:-:S02]  /*5ee0*/  ISETP.GT.AND P0, PT, R4, 0x79, PT ;  /* 0x000000790400780c */ /* 0x000fc40003f04270 */
[----:B------:R-:W-:Y:S01]  /*5ef0*/  F2FP.TF32.F32.PACK_B R15, R15 ;  /* 0x0000000fff0f723e */ /* 0x000fe200024050ff */
[----:B------:R-:W-:Y:S01]  /*5f00*/  @P3 STG.E desc[UR36][R8.64+0x184], R75 ;  /* 0x0001844b08003986 */ /* 0x000fe2000c101924 */
[C---:B------:R-:W-:Y:S02]  /*5f10*/  ISETP.GT.AND P3, PT, R4.reuse, 0x70, PT ;  /* 0x000000700400780c */ /* 0x040fe40003f64270 */
[----:B------:R-:W-:Y:S01]  /*5f20*/  F2FP.TF32.F32.PACK_B R83, R83 ;  /* 0x00000053ff53723e */ /* 0x000fe200024050ff */
[----:B------:R1:W-:Y:S01]  /*5f30*/  @P2 STG.E desc[UR36][R6.64+0x1a0], R11 ;  /* 0x0001a00b06002986 */ /* 0x0003e2000c101924 */
[C---:B------:R-:W-:Y:S02]  /*5f40*/  ISETP.GT.AND P2, PT, R4.reuse, 0x71, PT ;  /* 0x000000710400780c */ /* 0x040fe40003f44270 */
[----:B------:R-:W-:Y:S01]  /*5f50*/  F2FP.TF32.F32.PACK_B R21, R21 ;  /* 0x00000015ff15723e */ /* 0x000fe200024050ff */
[----:B------:R-:W-:Y:S01]  /*5f60*/  @P1 STG.E desc[UR36][R6.64+0x1a4], R77 ;  /* 0x0001a44d06001986 */ /* 0x000fe2000c101924 */
[----:B------:R-:W-:Y:S01]  /*5f70*/  ISETP.GT.AND P1, PT, R4, 0x78, PT ;  /* 0x000000780400780c */ /* 0x000fe20003f24270 */
[----:B------:R-:W-:Y:S01]  /*5f80*/  @P4 IMAD.MOV.U32 R4, RZ, RZ, R8 ;  /* 0x000000ffff044224 */ /* 0x000fe200078e0008 */
[----:B------:R-:W-:Y:S01]  /*5f90*/  F2FP.TF32.F32.PACK_B R85, R85 ;  /* 0x00000055ff55723e */ /* 0x000fe200024050ff */
[----:B0-----:R-:W-:Y:S01]  /*5fa0*/  @P4 IMAD.MOV.U32 R5, RZ, RZ, R9 ;  /* 0x000000ffff054224 */ /* 0x001fe200078e0009 */
[----:B------:R-:W-:Y:S01]  /*5fb0*/  F2FP.TF32.F32.PACK_B R87, R87 ;  /* 0x00000057ff57723e */ /* 0x000fe200024050ff */
[----:B-1----:R-:W-:-:S03]  /*5fc0*/  FMUL R11, R80, R19 ;  /* 0x00000013500b7220 */ /* 0x002fc60000400000 */
[----:B------:R0:W-:Y:S01]  /*5fd0*/  @P4 STG.E desc[UR36][R4.64+0x1a0], R13 ;  /* 0x0001a00d04004986 */ /* 0x0001e2000c101924 */
[C---:B------:R-:W-:Y:S02]  /*5fe0*/  ISETP.GT.AND P4, PT, R3.reuse, RZ, P3 ;  /* 0x000000ff0300720c */ /* 0x040fe40001f84270 */
[----:B------:R-:W-:Y:S02]  /*5ff0*/  ISETP.GT.AND P3, PT, R3, 0x8, P3 ;  /* 0x000000080300780c */ /* 0x000fe40001f64270 */
[----:B------:R-:W-:Y:S01]  /*6000*/  F2FP.TF32.F32.PACK_B R11, R11 ;  /* 0x0000000bff0b723e */ /* 0x000fe200024050ff */
[----:B0-----:R-:W-:Y:S02]  /*6010*/  @P5 IMAD.MOV.U32 R4, RZ, RZ, R8 ;  /* 0x000000ffff045224 */ /* 0x001fe400078e0008 */
[----:B------:R-:W-:Y:S01]  /*6020*/  FMUL R13, R86, R19 ;  /* 0x00000013560d7220 */ /* 0x000fe20000400000 */
[----:B------:R-:W-:-:S04]  /*6030*/  @P5 IMAD.MOV.U32 R5, RZ, RZ, R9 ;  /* 0x000000ffff055224 */ /* 0x000fc800078e0009 */
[----:B------:R-:W-:Y:S01]  /*6040*/  F2FP.TF32.F32.PACK_B R13, R13 ;  /* 0x0000000dff0d723e */ /* 0x000fe200024050ff */
[----:B------:R0:W-:Y:S01]  /*6050*/  @P5 STG.E desc[UR36][R4.64+0x1a4], R79 ;  /* 0x0001a44f04005986 */ /* 0x0001e2000c101924 */
[C---:B------:R-:W-:Y:S02]  /*6060*/  ISETP.GT.AND P5, PT, R3.reuse, RZ, P2 ;  /* 0x000000ff0300720c */ /* 0x040fe400017a4270 */
[----:B------:R-:W-:Y:S01]  /*6070*/  ISETP.GT.AND P2, PT, R3, 0x8, P2 ;  /* 0x000000080300780c */ /* 0x000fe20001744270 */
[----:B0-----:R-:W-:Y:S02]  /*6080*/  @P4 IMAD.MOV.U32 R4, RZ, RZ, R6 ;  /* 0x000000ffff044224 */ /* 0x001fe400078e0006 */
[----:B------:R-:W-:-:S05]  /*6090*/  @P4 IMAD.MOV.U32 R5, RZ, RZ, R7 ;  /* 0x000000ffff054224 */ /* 0x000fca00078e0007 */
        /* <DEDUP_REMOVED lines=10> */
[----:B------:R0:W-:Y:S02]  /*6140*/  @P3 STG.E desc[UR36][R4.64+0x1c0], R15 ;  /* 0x0001c00f04003986 */ /* 0x0001e4000c101924 */
[----:B0-----:R-:W-:Y:S02]  /*6150*/  @P2 IMAD.MOV.U32 R4, RZ, RZ, R8 ;  /* 0x000000ffff042224 */ /* 0x001fe400078e0008 */
[----:B------:R-:W-:-:S05]  /*6160*/  @P2 IMAD.MOV.U32 R5, RZ, RZ, R9 ;  /* 0x000000ffff052224 */ /* 0x000fca00078e0009 */
[----:B------:R0:W-:Y:S02]  /*6170*/  @P2 STG.E desc[UR36][R4.64+0x1c4], R83 ;  /* 0x0001c45304002986 */ /* 0x0001e4000c101924 */
[----:B0-----:R-:W-:Y:S02]  /*6180*/  @P4 IMAD.MOV.U32 R4, RZ, RZ, R6 ;  /* 0x000000ffff044224 */ /* 0x001fe400078e0006 */
[----:B------:R-:W-:-:S05]  /*6190*/  @P4 IMAD.MOV.U32 R5, RZ, RZ, R7 ;  /* 0x000000ffff054224 */ /* 0x000fca00078e0007 */
[----:B------:R0:W-:Y:S04]  /*61a0*/  @P4 STG.E desc[UR36][R4.64+0x1e0], R21 ;  /* 0x0001e01504004986 */ /* 0x0001e8000c101924 */
[----:B------:R1:W-:Y:S01]  /*61b0*/  @P5 STG.E desc[UR36][R6.64+0x1e4], R85 ;  /* 0x0001e45506005986 */ /* 0x0003e2000c101924 */
[----:B0-----:R-:W-:Y:S02]  /*61c0*/  @P1 IMAD.MOV.U32 R4, RZ, RZ, R8 ;  /* 0x000000ffff041224 */ /* 0x001fe400078e0008 */
[----:B------:R-:W-:-:S05]  /*61d0*/  @P1 IMAD.MOV.U32 R5, RZ, RZ, R9 ;  /* 0x000000ffff051224 */ /* 0x000fca00078e0009 */
[----:B------:R1:W-:Y:S04]  /*61e0*/  @P1 STG.E desc[UR36][R4.64+0x1e0], R13 ;  /* 0x0001e00d04001986 */ /* 0x0003e8000c101924 */
[----:B------:R1:W-:Y:S02]  /*61f0*/  @P0 STG.E desc[UR36][R8.64+0x1e4], R87 ;  /* 0x0001e45708000986 */ /* 0x0003e4000c101924 */
.L_x_154:
[----:B------:R-:W-:Y:S05]  /*6200*/  BSYNC B0 ;  /* 0x0000000000007941 */ /* 0x000fea0003800000 */
.L_x_28:
[----:B------:R-:W-:Y:S01]  /*6210*/  IADD3 R16, P0, R16, UR38, RZ ;  /* 0x0000002610107c10 */ /* 0x000fe2000ff1e0ff */
[----:B------:R-:W-:Y:S01]  /*6220*/  ULDC.64 UR4, c[0x0][0x650] ;  /* 0x0001940000047ab9 */ /* 0x000fe20000000a00 */
[----:B------:R-:W-:Y:S01]  /*6230*/  PRMT R3, RZ, 0x7610, R3 ;  /* 0x00007610ff037816 */ /* 0x000fe20000000003 */
[----:B------:R-:W-:Y:S01]  /*6240*/  IMAD.MOV.U32 R100, RZ, RZ, -0x1 ;  /* 0xffffffffff647424 */ /* 0x000fe200078e00ff */
[----:B------:R-:W-:Y:S01]  /*6250*/  IADD3.X R17, R17, UR41, RZ, P0, !PT ;  /* 0x0000002911117c10 */ /* 0x000fe200087fe4ff */
[----:B--2---:R-:W-:Y:S01]  /*6260*/  IMAD.MOV.U32 R99, RZ, RZ, -0x1 ;  /* 0xffffffffff637424 */ /* 0x004fe200078e00ff */
[----:B------:R-:W-:-:S04]  /*6270*/  ISETP.GE.U32.AND P0, PT, R16, UR4, PT ;  /* 0x0000000410007c0c */ /* 0x000fc8000bf06070 */
[----:B------:R-:W-:-:S13]  /*6280*/  ISETP.GE.U32.AND.EX P0, PT, R17, UR5, PT, P0 ;  /* 0x0000000511007c0c */ /* 0x000fda000bf06100 */
[----:B------:R-:W-:Y:S05]  /*6290*/  @P0 BRA `(.L_x_155) ;  /* 0x00000004004c0947 */ /* 0x000fea0003800000 */
[----:B0-----:R-:W0:Y:S01]  /*62a0*/  LDC.64 R10, c[0x0][0x628] ;  /* 0x00018a00ff0a7b82 */ /* 0x001e220000000a00 */
[----:B-1--4-:R-:W1:Y:S01]  /*62b0*/  S2R R12, SR_CTAID.X ;  /* 0x00000000000c7919 */ /* 0x012e620000002500 */
[----:B---3--:R-:W-:Y:S02]  /*62c0*/  IMAD.MOV.U32 R8, RZ, RZ, R16 ;  /* 0x000000ffff087224 */ /* 0x008fe400078e0010 */
[----:B------:R-:W-:Y:S01]  /*62d0*/  IMAD.MOV.U32 R9, RZ, RZ, R17 ;  /* 0x000000ffff097224 */ /* 0x000fe200078e0011 */
[----:B------:R-:W2:Y:S03]  /*62e0*/  S2R R20, SR_CTAID.Y ;  /* 0x0000000000147919 */ /* 0x000ea60000002600 */
[----:B------:R-:W3:Y:S08]  /*62f0*/  LDC R0, c[0x0][0x630] ;  /* 0x00018c00ff007b82 */ /* 0x000ef00000000800 */
[----:B------:R-:W4:Y:S01]  /*6300*/  LDC.64 R14, c[0x0][0x620] ;  /* 0x00018800ff0e7b82 */ /* 0x000f220000000a00 */
[----:B0-----:R-:W-:-:S04]  /*6310*/  ISETP.NE.U32.AND P0, PT, R10, RZ, PT ;  /* 0x000000ff0a00720c */ /* 0x001fc80003f05070 */
[----:B------:R-:W-:-:S13]  /*6320*/  ISETP.NE.AND.EX P0, PT, R11, RZ, PT, P0 ;  /* 0x000000ff0b00720c */ /* 0x000fda0003f05300 */
[----:B-1234-:R-:W-:Y:S05]  /*6330*/  @!P0 BRA `(.L_x_156) ;  /* 0x0000000000288947 */ /* 0x01efea0003800000 */
        /* <DEDUP_REMOVED lines=10> */
.L_x_156:
[-CC-:B------:R-:W-:Y:S01]  /*63e0*/  SHF.R.U64 R99, R8, R0.reuse, R9.reuse ;  /* 0x0000000008637219 */ /* 0x180fe20000001209 */
[----:B------:R-:W0:Y:S01]  /*63f0*/  LDC.64 R26, c[0x0][0x640] ;  /* 0x00019000ff1a7b82 */ /* 0x000e220000000a00 */
[----:B------:R-:W-:Y:S01]  /*6400*/  SHF.R.U32.HI R0, RZ, R0, R9 ;  /* 0x00000000ff007219 */ /* 0x000fe20000011609 */
[----:B------:R-:W-:Y:S01]  /*6410*/  ULDC UR4, c[0x0][0x150] ;  /* 0x0000540000047ab9 */ /* 0x000fe20000000800 */
[----:B------:R-:W-:Y:S02]  /*6420*/  IADD3 R3, P0, RZ, -R99, RZ ;  /* 0x80000063ff037210 */ /* 0x000fe40007f1e0ff */
[----:B------:R-:W-:-:S03]  /*6430*/  I2FP.F32.U32 R7, R12 ;  /* 0x0000000c00077245 */ /* 0x000fc60000201000 */
[----:B------:R-:W1:Y:S01]  /*6440*/  LDC R6, c[0x0][0x618] ;  /* 0x00018600ff067b82 */ /* 0x000e620000000800 */
[----:B------:R-:W-:Y:S02]  /*6450*/  IMAD.X R5, RZ, RZ, ~R0, P0 ;  /* 0x000000ffff057224 */ /* 0x000fe400000e0e00 */
[----:B------:R-:W-:Y:S01]  /*6460*/  FMUL R7, R7, UR4 ;  /* 0x0000000407077c20 */ /* 0x000fe20008400000 */
[----:B------:R-:W-:Y:S01]  /*6470*/  ULDC UR4, c[0x0][0x154] ;  /* 0x0000550000047ab9 */ /* 0x000fe20000000800 */
[-C--:B------:R-:W-:Y:S02]  /*6480*/  IMAD R0, R5, R14.reuse, RZ ;  /* 0x0000000e05007224 */ /* 0x080fe400078e02ff */
[C---:B------:R-:W-:Y:S01]  /*6490*/  IMAD.WIDE.U32 R4, R3.reuse, R14, R16 ;  /* 0x0000000e03047225 */ /* 0x040fe200078e0010 */
[----:B------:R-:W2:Y:S01]  /*64a0*/  LDC R8, c[0x0][0x608] ;  /* 0x00018200ff087b82 */ /* 0x000ea20000000800 */
[----:B------:R-:W3:Y:S02]  /*64b0*/  F2I.U32.TRUNC.NTZ R7, R7 ;  /* 0x0000000700077305 */ /* 0x000ee4000020f000 */
[----:B------:R-:W-:Y:S01]  /*64c0*/  IMAD R3, R3, R15, R0 ;  /* 0x0000000f03037224 */ /* 0x000fe200078e0200 */
[----:B------:R-:W-:-:S03]  /*64d0*/  I2FP.F32.U32 R0, R20 ;  /* 0x0000001400007245 */ /* 0x000fc60000201000 */
[----:B------:R-:W-:Y:S01]  /*64e0*/  IMAD.IADD R3, R5, 0x1, R3 ;  /* 0x0000000105037824 */ /* 0x000fe200078e0203 */
[----:B------:R-:W4:Y:S01]  /*64f0*/  LDC R11, c[0x0][0x658] ;  /* 0x00019600ff0b7b82 */ /* 0x000f220000000800 */
[----:B0-----:R-:W-:-:S04]  /*6500*/  ISETP.NE.U32.AND P0, PT, R26, RZ, PT ;  /* 0x000000ff1a00720c */ /* 0x001fc80003f05070 */
[----:B------:R-:W-:-:S03]  /*6510*/  ISETP.NE.AND.EX P0, PT, R27, RZ, PT, P0 ;  /* 0x000000ff1b00720c */ /* 0x000fc60003f05300 */
[----:B------:R-:W0:Y:S01]  /*6520*/  LDC R9, c[0x0][0x144] ;  /* 0x00005100ff097b82 */ /* 0x000e220000000800 */
[-C--:B-1----:R-:W-:Y:S01]  /*6530*/  SHF.R.U64 R10, R4, R6.reuse, R3 ;  /* 0x00000006040a7219 */ /* 0x082fe20000001203 */
[----:B---3--:R-:W-:Y:S01]  /*6540*/  IMAD.MOV R7, RZ, RZ, -R7 ;  /* 0x000000ffff077224 */ /* 0x008fe200078e0a07 */
[----:B------:R-:W-:Y:S01]  /*6550*/  SHF.R.U32.HI R3, RZ, R6, R3 ;  /* 0x00000006ff037219 */ /* 0x000fe20000011603 */
[----:B------:R-:W-:-:S04]  /*6560*/  FMUL R6, R0, UR4 ;  /* 0x0000000400067c20 */ /* 0x000fc80008400000 */
[----:B------:R-:W1:Y:S01]  /*6570*/  LDC R21, c[0x0][0x148] ;  /* 0x00005200ff157b82 */ /* 0x000e620000000800 */
[----:B------:R3:W0:Y:S01]  /*6580*/  F2I.U32.TRUNC.NTZ R14, R6 ;  /* 0x00000006000e7305 */ /* 0x000622000020f000 */
[-CC-:B--2---:R-:W-:Y:S02]  /*6590*/  SHF.R.U64 R13, R10, R8.reuse, R3.reuse ;  /* 0x000000080a0d7219 */ /* 0x184fe40000001203 */
[----:B------:R-:W-:-:S04]  /*65a0*/  SHF.R.U32.HI R0, RZ, R8, R3 ;  /* 0x00000008ff007219 */ /* 0x000fc80000011603 */
[----:B-----5:R-:W2:Y:S01]  /*65b0*/  LDC R24, c[0x0][0x648] ;  /* 0x00019200ff187b82 */ /* 0x020ea20000000800 */
[-CC-:B----4-:R-:W-:Y:S02]  /*65c0*/  SHF.R.U64 R15, R13, R11.reuse, R0.reuse ;  /* 0x0000000b0d0f7219 */ /* 0x190fe40000001200 */
[----:B------:R-:W-:-:S03]  /*65d0*/  SHF.R.U32.HI R5, RZ, R11, R0 ;  /* 0x0000000bff057219 */ /* 0x000fc60000011600 */
[----:B------:R-:W-:Y:S02]  /*65e0*/  IMAD.MOV.U32 R4, RZ, RZ, R15 ;  /* 0x000000ffff047224 */ /* 0x000fe400078e000f */
[----:B------:R-:W4:Y:S01]  /*65f0*/  LDC R28, c[0x0][0x638] ;  /* 0x00018e00ff1c7b82 */ /* 0x000f220000000800 */
[----:B0-----:R-:W-:-:S07]  /*6600*/  IMAD R25, R9, R7, R12 ;  /* 0x0000000709197224 */ /* 0x001fce00078e020c */
[----:B------:R-:W0:Y:S08]  /*6610*/  LDC R29, c[0x0][0x610] ;  /* 0x00018400ff1d7b82 */ /* 0x000e300000000800 */
[----:B------:R-:W0:Y:S01]  /*6620*/  LDC R30, c[0x0][0x600] ;  /* 0x00018000ff1e7b82 */ /* 0x000e220000000800 */
[----:B-123--:R-:W-:Y:S05]  /*6630*/  @!P0 BRA `(.L_x_157) ;  /* 0x0000000000288947 */ /* 0x00efea0003800000 */
        /* <DEDUP_REMOVED lines=10> */
.L_x_157:
[----:B------:R-:W-:Y:S01]  /*66e0*/  ISETP.NE.AND P0, PT, R2, 0x1, PT ;  /* 0x000000010200780c */ /* 0x000fe20003f05270 */
[----:B------:R-:W-:Y:S01]  /*66f0*/  IMAD.MOV R14, RZ, RZ, -R14 ;  /* 0x000000ffff0e7224 */ /* 0x000fe200078e0a0e */
[----:B------:R-:W-:Y:S02]  /*6700*/  SHF.R.U64 R0, R4, R24, R5 ;  /* 0x0000001804007219 */ /* 0x000fe40000001205 */
[----:B------:R-:W-:Y:S02]  /*6710*/  LOP3.LUT R3, R13, R96, RZ, 0xc0, !PT ;  /* 0x000000600d037212 */ /* 0x000fe400078ec0ff */
[----:B------:R-:W-:Y:S01]  /*6720*/  LOP3.LUT R10, R10, R95, RZ, 0xc0, !PT ;  /* 0x0000005f0a0a7212 */ /* 0x000fe200078ec0ff */
[----:B------:R-:W-:Y:S02]  /*6730*/  IMAD.MOV R4, RZ, RZ, -R0 ;  /* 0x000000ffff047224 */ /* 0x000fe400078e0a00 */
[----:B------:R-:W-:Y:S02]  /*6740*/  IMAD R0, R90, R0, R3 ;  /* 0x000000005a007224 */ /* 0x000fe400078e0203 */
[----:B----4-:R-:W-:-:S02]  /*6750*/  IMAD R3, R4, R28, R15 ;  /* 0x0000001c04037224 */ /* 0x010fc400078e020f */
[----:B------:R-:W-:Y:S02]  /*6760*/  @P0 IMAD R25, R21, R14, R20 ;  /* 0x0000000e15190224 */ /* 0x000fe400078e0214 */
[----:B0-----:R-:W-:Y:S02]  /*6770*/  IMAD R5, R3, R30, R10 ;  /* 0x0000001e03057224 */ /* 0x001fe400078e020a */
[----:B------:R-:W-:Y:S02]  /*6780*/  IMAD R0, R0, R29, R25 ;  /* 0x0000001d00007224 */ /* 0x000fe400078e0219 */
[----:B------:R-:W-:-:S03]  /*6790*/  IMAD.MOV.U32 R4, RZ, RZ, 0x1 ;  /* 0x00000001ff047424 */ /* 0x000fc600078e00ff */
[----:B------:R-:W-:Y:S02]  /*67a0*/  SEL R100, R5, R0, !P0 ;  /* 0x0000000005647207 */ /* 0x000fe40004000000 */
[----:B------:R-:W-:Y:S02]  /*67b0*/  PRMT R3, R4, 0x7610, R3 ;  /* 0x0000761004037816 */ /* 0x000fe40000000003 */
[----:B------:R-:W-:-:S07]  /*67c0*/  SEL R0, R0, R5, !P0 ;  /* 0x0000000500007207 */ /* 0x000fce0004000000 */
.L_x_155:
[----:B------:R-:W-:Y:S01]  /*67d0*/  LOP3.LUT P0, RZ, R3, 0xff, RZ, 0xc0, !PT ;  /* 0x000000ff03ff7812 */ /* 0x000fe2000780c0ff */
[----:B------:R-:W-:Y:S01]  /*67e0*/  UIMAD.WIDE.U32 UR4, UR42, -0x55555555, URZ ;  /* 0xaaaaaaab2a0478a5 */ /* 0x000fe2000f8e003f */
[----:B------:R-:W-:-:S03]  /*67f0*/  IMAD.MOV.U32 R101, RZ, RZ, R0 ;  /* 0x000000ffff657224 */ /* 0x000fc600078e0000 */
[----:B------:R-:W-:-:S04]  /*6800*/  USHF.R.U32.HI UR4, URZ, 0x1, UR5 ;  /* 0x000000013f047899 */ /* 0x000fc80008011605 */
[----:B------:R-:W-:-:S04]  /*6810*/  UIMAD UR42, UR4, -0x3, UR42 ;  /* 0xfffffffd042a78a4 */ /* 0x000fc8000f8e022a */
[----:B------:R-:W-:Y:S08]  /*6820*/  @P0 BRA `(.L_x_158) ;  /* 0xffffffa8005c0947 */ /* 0x000ff0000383ffff */
[----:B------:R-:W-:Y:S05]  /*6830*/  EXIT ;  /* 0x000000000000794d */ /* 0x000fea0003800000 */
.L_x_3:
        /* <DEDUP_REMOVED lines=26> */
.L_x_160:
[--C-:B------:R-:W-:Y:S01]  /*69e0*/  SHF.R.U64 R14, R12, R20, R13.reuse ;  /* 0x000000140c0e7219 */ /* 0x100fe2000000120d */
[----:B------:R-:W0:Y:S01]  /*69f0*/  LDC R24, c[0x0][0x618] ;  /* 0x00018600ff187b82 */ /* 0x000e220000000800 */
[----:B------:R-:W-:Y:S01]  /*6a00*/  I2FP.F32.U32 R8, R6 ;  /* 0x0000000600087245 */ /* 0x000fe20000201000 */
[----:B------:R-:W-:Y:S01]  /*6a10*/  ULDC UR4, c[0x0][0x150] ;  /* 0x0000540000047ab9 */ /* 0x000fe20000000800 */
[----:B------:R-:W-:Y:S02]  /*6a20*/  SHF.R.U32.HI R7, RZ, R20, R13 ;  /* 0x00000014ff077219 */ /* 0x000fe4000001160d */
[----:B------:R-:W-:Y:S01]  /*6a30*/  IADD3 R11, P0, RZ, -R14, RZ ;  /* 0x8000000eff0b7210 */ /* 0x000fe20007f1e0ff */
[----:B------:R-:W-:Y:S01]  /*6a40*/  FMUL R13, R8, UR4 ;  /* 0x00000004080d7c20 */ /* 0x000fe20008400000 */
[----:B------:R-:W-:Y:S01]  /*6a50*/  ULDC UR4, c[0x0][0x154] ;  /* 0x0000550000047ab9 */ /* 0x000fe20000000800 */
[----:B------:R-:W1:Y:S02]  /*6a60*/  LDC.64 R26, c[0x0][0x640] ;  /* 0x00019000ff1a7b82 */ /* 0x000e640000000a00 */
[----:B------:R-:W-:-:S02]  /*6a70*/  IMAD.X R7, RZ, RZ, ~R7, P0 ;  /* 0x000000ffff077224 */ /* 0x000fc400000e0e07 */
[----:B------:R-:W2:Y:S01]  /*6a80*/  F2I.U32.TRUNC.NTZ R13, R13 ;  /* 0x0000000d000d7305 */ /* 0x000ea2000020f000 */
[----:B------:R-:W-:-:S03]  /*6a90*/  IMAD.WIDE.U32 R8, R11, R22, R16 ;  /* 0x000000160b087225 */ /* 0x000fc600078e0010 */
[----:B------:R-:W3:Y:S01]  /*6aa0*/  LDC R15, c[0x0][0x144] ;  /* 0x00005100ff0f7b82 */ /* 0x000ee20000000800 */
[----:B------:R-:W-:-:S04]  /*6ab0*/  IMAD R10, R7, R22, RZ ;  /* 0x00000016070a7224 */ /* 0x000fc800078e02ff */
[----:B------:R-:W-:Y:S02]  /*6ac0*/  IMAD R7, R11, R23, R10 ;  /* 0x000000170b077224 */ /* 0x000fe400078e020a */
[----:B------:R-:W-:Y:S01]  /*6ad0*/  IMAD.MOV.U32 R10, RZ, RZ, -0x1 ;  /* 0xffffffffff0a7424 */ /* 0x000fe200078e00ff */
[----:B------:R-:W4:Y:S01]  /*6ae0*/  LDC R20, c[0x0][0x608] ;  /* 0x00018200ff147b82 */ /* 0x000f220000000800 */
[----:B------:R-:W-:Y:S01]  /*6af0*/  IMAD.IADD R7, R9, 0x1, R7 ;  /* 0x0000000109077824 */ /* 0x000fe200078e0207 */
[----:B------:R-:W-:-:S04]  /*6b00*/  I2FP.F32.U32 R9, R5 ;  /* 0x0000000500097245 */ /* 0x000fc80000201000 */
[-C--:B0-----:R-:W-:Y:S01]  /*6b10*/  SHF.R.U64 R12, R8, R24.reuse, R7 ;  /* 0x00000018080c7219 */ /* 0x081fe20000001207 */
[----:B--2---:R-:W-:Y:S01]  /*6b20*/  IMAD.MOV R8, RZ, RZ, -R13 ;  /* 0x000000ffff087224 */ /* 0x004fe200078e0a0d */
[----:B------:R-:W0:Y:S01]  /*6b30*/  LDC R11, c[0x0][0x658] ;  /* 0x00019600ff0b7b82 */ /* 0x000e220000000800 */
[----:B-1----:R-:W-:Y:S01]  /*6b40*/  ISETP.NE.U32.AND P0, PT, R26, RZ, PT ;  /* 0x000000ff1a00720c */ /* 0x002fe20003f05070 */
[----:B------:R-:W-:Y:S01]  /*6b50*/  FMUL R9, R9, UR4 ;  /* 0x0000000409097c20 */ /* 0x000fe20008400000 */
[----:B------:R-:W-:Y:S02]  /*6b60*/  SHF.R.U32.HI R7, RZ, R24, R7 ;  /* 0x00000018ff077219 */ /* 0x000fe40000011607 */
[----:B------:R-:W-:-:S03]  /*6b70*/  ISETP.NE.AND.EX P0, PT, R27, RZ, PT, P0 ;  /* 0x000000ff1b00720c */ /* 0x000fc60003f05300 */
[----:B------:R-:W1:Y:S01]  /*6b80*/  LDC R22, c[0x0][0x148] ;  /* 0x00005200ff167b82 */ /* 0x000e620000000800 */
[----:B---3--:R-:W-:Y:S02]  /*6b90*/  IMAD R23, R15, R8, R6 ;  /* 0x000000080f177224 */ /* 0x008fe400078e0206 */
[----:B------:R-:W-:-:S05]  /*6ba0*/  IMAD.MOV.U32 R8, RZ, RZ, 0x1 ;  /* 0x00000001ff087424 */ /* 0x000fca00078e00ff */
[----:B------:R-:W2:Y:S01]  /*6bb0*/  LDC R21, c[0x0][0x600] ;  /* 0x00018000ff157b82 */ /* 0x000ea20000000800 */
[-CC-:B----4-:R-:W-:Y:S02]  /*6bc0*/  SHF.R.U64 R15, R12, R20.reuse, R7.reuse ;  /* 0x000000140c0f7219 */ /* 0x190fe40000001207 */
[----:B------:R-:W-:Y:S02]  /*6bd0*/  SHF.R.U32.HI R6, RZ, R20, R7 ;  /* 0x00000014ff067219 */ /* 0x000fe40000011607 */
[----:B------:R3:W4:Y:S03]  /*6be0*/  F2I.U32.TRUNC.NTZ R20, R9 ;  /* 0x0000000900147305 */ /* 0x000726000020f000 */
[----:B------:R-:W1:Y:S01]  /*6bf0*/  LDC R25, c[0x0][0x648] ;  /* 0x00019200ff197b82 */ /* 0x000e620000000800 */
[-C--:B0-----:R-:W-:Y:S02]  /*6c00*/  SHF.R.U64 R19, R15, R11.reuse, R6 ;  /* 0x0000000b0f137219 */ /* 0x081fe40000001206 */
[----:B------:R-:W-:-:S02]  /*6c10*/  SHF.L.U32 R10, R10, R11, RZ ;  /* 0x0000000b0a0a7219 */ /* 0x000fc400000006ff */
[-C--:B------:R-:W-:Y:S01]  /*6c20*/  SHF.R.U32.HI R7, RZ, R11.reuse, R6 ;  /* 0x0000000bff077219 */ /* 0x080fe20000011606 */
[----:B------:R-:W-:Y:S01]  /*6c30*/  IMAD.MOV.U32 R6, RZ, RZ, R19 ;  /* 0x000000ffff067224 */ /* 0x000fe200078e0013 */
[----:B------:R-:W-:Y:S01]  /*6c40*/  SHF.L.U32 R24, R8, R11, RZ ;  /* 0x0000000b08187219 */ /* 0x000fe200000006ff */
[----:B------:R-:W0:Y:S01]  /*6c50*/  LDC R28, c[0x0][0x638] ;  /* 0x00018e00ff1c7b82 */ /* 0x000e220000000800 */
[----:B------:R-:W-:-:S07]  /*6c60*/  LOP3.LUT R30, RZ, R10, RZ, 0x33, !PT ;  /* 0x0000000aff1e7212 */ /* 0x000fce00078e33ff */
[----:B------:R-:W0:Y:S01]  /*6c70*/  LDC R29, c[0x0][0x610] ;  /* 0x00018400ff1d7b82 */ /* 0x000e220000000800 */
[----:B---34-:R-:W-:Y:S05]  /*6c80*/  @!P0 BRA `(.L_x_161) ;  /* 0x0000000000288947 */ /* 0x018fea0003800000 */
[----:B------:R-:W3:Y:S02]  /*6c90*/  LDC R6, c[0x0][0x64c] ;  /* 0x00019300ff067b82 */ /* 0x000ee40000000800 */
[----:B---3--:R-:W-:-:S05]  /*6ca0*/  IADD3 R11, P0, R19, R6, RZ ;  /* 0x00000006130b7210 */ /* 0x008fca0007f1e0ff */
        /* <DEDUP_REMOVED lines=8> */
.L_x_161:
[----:B------:R-:W-:Y:S01]  /*6d30*/  ISETP.NE.AND P0, PT, R2, 0x1, PT ;  /* 0x000000010200780c */ /* 0x000fe20003f05270 */
[----:B--2---:R-:W-:Y:S01]  /*6d40*/  VIADD R9, R21, 0xffffffff ;  /* 0xffffffff15097836 */ /* 0x004fe20000000000 */
[----:B-1----:R-:W-:Y:S01]  /*6d50*/  SHF.R.U64 R7, R6, R25, R7 ;  /* 0x0000001906077219 */ /* 0x002fe20000001207 */
[----:B------:R-:W-:Y:S01]  /*6d60*/  IMAD.MOV R20, RZ, RZ, -R20 ;  /* 0x000000ffff147224 */ /* 0x000fe200078e0a14 */
[----:B------:R-:W-:Y:S02]  /*6d70*/  LOP3.LUT R6, R15, R30, RZ, 0xc0, !PT ;  /* 0x0000001e0f067212 */ /* 0x000fe400078ec0ff */
[----:B------:R-:W-:Y:S01]  /*6d80*/  LOP3.LUT R12, R12, R9, RZ, 0xc0, !PT ;  /* 0x000000090c0c7212 */ /* 0x000fe200078ec0ff */
[----:B------:R-:W-:Y:S02]  /*6d90*/  IMAD.MOV R8, RZ, RZ, -R7 ;  /* 0x000000ffff087224 */ /* 0x000fe400078e0a07 */
[----:B------:R-:W-:Y:S02]  /*6da0*/  IMAD R6, R24, R7, R6 ;  /* 0x0000000718067224 */ /* 0x000fe400078e0206 */
[----:B------:R-:W-:-:S02]  /*6db0*/  IMAD.MOV.U32 R9, RZ, RZ, 0x1 ;  /* 0x00000001ff097424 */ /* 0x000fc400078e00ff */
[----:B------:R-:W-:Y:S02]  /*6dc0*/  @P0 IMAD R23, R22, R20, R5 ;  /* 0x0000001416170224 */ /* 0x000fe400078e0205 */
[----:B0-----:R-:W-:Y:S02]  /*6dd0*/  IMAD R5, R8, R28, R19 ;  /* 0x0000001c08057224 */ /* 0x001fe400078e0213 */
[----:B------:R-:W-:Y:S02]  /*6de0*/  IMAD R19, R6, R29, R23 ;  /* 0x0000001d06137224 */ /* 0x000fe400078e0217 */
[----:B------:R-:W-:Y:S02]  /*6df0*/  IMAD R6, R5, R21, R12 ;  /* 0x0000001505067224 */ /* 0x000fe400078e020c */
[----:B------:R-:W-:-:S03]  /*6e00*/  IMAD.MOV.U32 R8, RZ, RZ, R14 ;  /* 0x000000ffff087224 */ /* 0x000fc600078e000e */
[----:B------:R-:W-:Y:S02]  /*6e10*/  SEL R20, R6, R19, !P0 ;  /* 0x0000001306147207 */ /* 0x000fe40004000000 */
[----:B------:R-:W-:-:S07]  /*6e20*/  SEL R19, R19, R6, !P0 ;  /* 0x0000000613137207 */ /* 0x000fce0004000000 */
.L_x_159:
[----:B------:R-:W-:-:S08]  /*6e30*/  NOP ;  /* 0x0000000000007918 */ /* 0x000fd00000000000 */
[----:B------:R-:W0:-:S00]  /*6e40*/  USETMAXREG.DEALLOC.CTAPOOL 0x28 ;  /* 0x00000028000079c8 */ /* 0x000e0000080e0500 */
[----:B0-----:R-:W-:-:S13]  /*6e50*/  ISETP.NE.AND P0, PT, R0, RZ, PT ;  /* 0x000000ff0000720c */ /* 0x001fda0003f05270 */
[----:B------:R-:W-:Y:S05]  /*6e60*/  @P0 EXIT ;  /* 0x000000000000094d */ /* 0x000fea0003800000 */
[----:B------:R-:W-:Y:S01]  /*6e70*/  LOP3.LUT P0, RZ, R9, 0xff, RZ, 0xc0, !PT ;  /* 0x000000ff09ff7812 */ /* 0x000fe2000780c0ff */
[----:B------:R-:W-:Y:S02]  /*6e80*/  IMAD.MOV.U32 R0, RZ, RZ, 0x1 ;  /* 0x00000001ff007424 */ /* 0x000fe400078e00ff */
[----:B------:R-:W-:-:S10]  /*6e90*/  IMAD.MOV.U32 R12, RZ, RZ, RZ ;  /* 0x000000ffff0c7224 */ /* 0x000fd400078e00ff */
[----:B------:R-:W-:Y:S05]  /*6ea0*/  @!P0 BRA `(.L_x_162) ;  /* 0x0000000c003c8947 */ /* 0x000fea0003800000 */
[----:B------:R-:W0:Y:S01]  /*6eb0*/  LDC R0, c[0x0][0x28c] ;  /* 0x0000a300ff007b82 */ /* 0x000e220000000800 */
[----:B------:R-:W-:Y:S01]  /*6ec0*/  LOP3.LUT P0, RZ, R3, 0x1f, RZ, 0xc0, !PT ;  /* 0x0000001f03ff7812 */ /* 0x000fe2000780c0ff */
[----:B------:R-:W-:Y:S01]  /*6ed0*/  ULDC UR5, c[0x0][0x658] ;  /* 0x0001960000057ab9 */ /* 0x000fe20000000800 */
[----:B------:R-:W-:Y:S01]  /*6ee0*/  UMOV UR6, 0xffffffff ;  /* 0xffffffff00067882 */ /* 0x000fe20000000000 */
[----:B------:R-:W-:Y:S01]  /*6ef0*/  BSSY B0, `(.L_x_162) ;  /* 0x00000ca000007945 */ /* 0x000fe20003800000 */
[----:B------:R-:W-:Y:S01]  /*6f00*/  USHF.L.U32 UR6, UR6, UR5, URZ ;  /* 0x0000000506067299 */ /* 0x000fe2000800063f */
[C---:B------:R-:W-:Y:S01]  /*6f10*/  ISETP.NE.AND P2, PT, R4.reuse, RZ, PT ;  /* 0x000000ff0400720c */ /* 0x040fe20003f45270 */
[----:B------:R-:W-:Y:S01]  /*6f20*/  UMOV UR7, 0x1 ;  /* 0x0000000100077882 */ /* 0x000fe20000000000 */
[----:B------:R-:W-:Y:S01]  /*6f30*/  ISETP.NE.OR P0, PT, R4, RZ, !P0 ;  /* 0x000000ff0400720c */ /* 0x000fe20004705670 */
[----:B------:R-:W-:Y:S01]  /*6f40*/  IMAD.MOV.U32 R13, RZ, RZ, 0x1 ;  /* 0x00000001ff0d7424 */ /* 0x000fe200078e00ff */
[----:B------:R-:W-:Y:S01]  /*6f50*/  LOP3.LUT R11, R18, 0x2, RZ, 0xfc, !PT ;  /* 0x00000002120b7812 */ /* 0x000fe200078efcff */
[----:B------:R-:W-:Y:S01]  /*6f60*/  IMAD.MOV.U32 R12, RZ, RZ, RZ ;  /* 0x000000ffff0c7224 */ /* 0x000fe200078e00ff */
[----:B------:R-:W-:Y:S01]  /*6f70*/  ULDC UR4, c[0x0][0x600] ;  /* 0x0001800000047ab9 */ /* 0x000fe20000000800 */
[----:B------:R-:W-:-:S02]  /*6f80*/  USHF.L.U32 UR13, UR7, UR5, URZ ;  /* 0x00000005070d7299 */ /* 0x000fc4000800063f */
[----:B------:R-:W-:Y:S02]  /*6f90*/  UIADD3 UR4, UR4, -0x1, URZ ;  /* 0xffffffff04047890 */ /* 0x000fe4000fffe03f */
[----:B------:R-:W-:Y:S01]  /*6fa0*/  ULOP3.LUT UR5, URZ, UR6, URZ, 0x33, !UPT ;  /* 0x000000063f057292 */ /* 0x000fe2000f8e333f */
[----:B------:R-:W-:Y:S01]  /*6fb0*/  ULDC.64 UR22, c[0x0][0x198] ;  /* 0x0000660000167ab9 */ /* 0x000fe20000000a00 */
[----:B0-----:R-:W-:-:S05]  /*6fc0*/  VIADD R0, R0, 0x3f ;  /* 0x0000003f00007836 */ /* 0x001fca0000000000 */
[----:B------:R-:W-:-:S04]  /*6fd0*/  SHF.R.S32.HI R3, RZ, 0x1f, R0 ;  /* 0x0000001fff037819 */ /* 0x000fc80000011400 */
[----:B------:R-:W-:Y:S01]  /*6fe0*/  LEA.HI R3, R3, R0, RZ, 0x6 ;  /* 0x0000000003037211 */ /* 0x000fe200078f30ff */
[----:B------:R-:W-:-:S03]  /*6ff0*/  IMAD.MOV.U32 R0, RZ, RZ, 0x1 ;  /* 0x00000001ff007424 */ /* 0x000fc600078e00ff */
[----:B------:R-:W-:-:S05]  /*7000*/  SHF.R.S32.HI R3, RZ, 0x6, R3 ;  /* 0x00000006ff037819 */ /* 0x000fca0000011403 */
[----:B------:R-:W-:-:S07]  /*7010*/  VIADD R10, R3, 0x1 ;  /* 0x00000001030a7836 */ /* 0x000fce0000000000 */
.L_x_174:
[----:B------:R-:W-:-:S03]  /*7020*/  UMOV UR6, 0xffffffff ;  /* 0xffffffff00067882 */ /* 0x000fc60000000000 */
[----:B------:R-:W-:Y:S05]  /*7030*/  BRA.DIV UR6, `(.L_x_163) ;  /* 0x0000000e06a07947 */ /* 0x000fea000b800000 */
[----:B------:R-:W-:-:S13]  /*7040*/  ELECT P6, URZ, PT ;  /* 0x00000000003f782f */ /* 0x000fda00038c0000 */
.L_x_184:
[----:B------:R-:W0:Y:S01]  /*7050*/  LDC R4, c[0x0][0x28c] ;  /* 0x0000a300ff047b82 */ /* 0x000e220000000800 */
[----:B------:R-:W-:Y:S01]  /*7060*/  BSSY B1, `(.L_x_164) ;  /* 0x0000041000017945 */ /* 0x000fe20003800000 */
[----:B0-----:R-:W-:-:S13]  /*7070*/  ISETP.LT.OR P6, PT, R4, 0x1, !P6 ;  /* 0x000000010400780c */ /* 0x001fda00077c1670 */
[----:B------:R-:W-:Y:S05]  /*7080*/  @P6 BRA `(.L_x_165) ;  /* 0x0000000000f86947 */ /* 0x000fea0003800000 */
[----:B------:R-:W-:Y:S02]  /*7090*/  IMAD.SHL.U32 R19, R19, 0x80, RZ ;  /* 0x0000008013137824 */ /* 0x000fe400078e00ff */
[----:B------:R-:W-:Y:S02]  /*70a0*/  IMAD.SHL.U32 R20, R20, 0x80, RZ ;  /* 0x0000008014147824 */ /* 0x000fe400078e00ff */
[----:B------:R-:W-:Y:S02]  /*70b0*/  IMAD.MOV.U32 R21, RZ, RZ, RZ ;  /* 0x000000ffff157224 */ /* 0x000fe400078e00ff */
[----:B------:R-:W-:Y:S02]  /*70c0*/  IMAD.MOV.U32 R4, RZ, RZ, R10 ;  /* 0x000000ffff047224 */ /* 0x000fe400078e000a */
[----:B------:R-:W-:Y:S02]  /*70d0*/  IMAD.MOV.U32 R5, RZ, RZ, R0 ;  /* 0x000000ffff057224 */ /* 0x000fe400078e0000 */
[----:B------:R-:W-:-:S07]  /*70e0*/  IMAD.MOV.U32 R6, RZ, RZ, R12 ;  /* 0x000000ffff067224 */ /* 0x000fce00078e000c */
.L_x_169:
[----:B------:R-:W0:Y:S01]  /*70f0*/  S2R R14, SR_CgaCtaId ;  /* 0x00000000000e7919 */ /* 0x000e220000008800 */
[----:B------:R-:W-:Y:S01]  /*7100*/  MOV R7, 0x400 ;  /* 0x0000040000077802 */ /* 0x000fe20000000f00 */
[----:B------:R-:W1:Y:S03]  /*7110*/  @!P2 LDC R9, c[0x0][0x500] ;  /* 0x00014000ff09ab82 */ /* 0x000e660000000800 */
[----:B0-----:R-:W-:Y:S02]  /*7120*/  LEA R15, R14, R7, 0x18 ;  /* 0x000000070e0f7211 */ /* 0x001fe400078ec0ff */
[----:B------:R-:W-:-:S03]  /*7130*/  SHF.L.U32 R7, R5, 0x1f, RZ ;  /* 0x0000001f05077819 */ /* 0x000fc600000006ff */
[----:B------:R-:W-:-:S04]  /*7140*/  IMAD R14, R6, 0x8, R15 ;  /* 0x00000008060e7824 */ /* 0x000fc800078e020f */
[----:B------:R-:W0:Y:S02]  /*7150*/  SYNCS.PHASECHK.TRANS64.TRYWAIT P1, [R14+URZ+0x18], R7 ;  /* 0x000018070e0075a7 */ /* 0x000e24000802017f */
[----:B01----:R-:W-:Y:S05]  /*7160*/  @!P1 BRA `(.L_x_166) ;  /* 0x0000000c00749947 */ /* 0x003fea0003800000 */
.L_x_185:
[----:B0-----:R-:W-:Y:S01]  /*7170*/  PRMT R7, R11, 0x9910, RZ ;  /* 0x000099100b077816 */ /* 0x001fe200000000ff */
[----:B------:R0:W-:Y:S03]  /*7180*/  @!P2 SYNCS.ARRIVE.TRANS64 RZ, [R14+URZ], R9 ;  /* 0x000000090effa9a7 */ /* 0x0001e6000800003f */
[----:B------:R-:W-:-:S13]  /*7190*/  ISETP.NE.AND P1, PT, R7, 0x2, PT ;  /* 0x000000020700780c */ /* 0x000fda0003f25270 */
[----:B0-----:R-:W-:Y:S05]  /*71a0*/  @P1 BRA `(.L_x_167) ;  /* 0x0000000000041947 */ /* 0x001fea0003800000 */
[----:B------:R-:W-:Y:S01]  /*71b0*/  BPT.TRAP 0x1 ;  /* 0x000000040000795c */ /* 0x000fe20000300000 */
.L_x_167:
[----:B------:R-:W-:Y:S05]  /*71c0*/  @P0 BRA `(.L_x_168) ;  /* 0x0000000000040947 */ /* 0x000fea0003800000 */
[----:B------:R-:W-:Y:S01]  /*71d0*/  BPT.TRAP 0x1 ;  /* 0x000000040000795c */ /* 0x000fe20000300000 */
.L_x_168:
[----:B------:R-:W-:Y:S01]  /*71e0*/  IMAD R15, R6, 0x8000, R15 ;  /* 0x00008000060f7824 */ /* 0x000fe200078e020f */
[----:B------:R-:W-:Y:S01]  /*71f0*/  R2UR UR34, R21 ;  /* 0x00000000152272ca */ /* 0x000fe200000e0000 */
[----:B------:R-:W-:Y:S01]  /*7200*/  VIADD R4, R4, 0xffffffff ;  /* 0xffffffff04047836 */ /* 0x000fe20000000000 */
[----:B------:R-:W-:Y:S01]  /*7210*/  R2UR UR33, R14 ;  /* 0x000000000e2172ca */ /* 0x000fe200000e0000 */
[----:B------:R-:W-:Y:S01]  /*7220*/  UIADD3 UR6, UP0, UR22, 0xf0, URZ ;  /* 0x000000f016067890 */ /* 0x000fe2000ff1e03f */
[----:B------:R-:W-:Y:S01]  /*7230*/  R2UR UR8, R15 ;  /* 0x000000000f0872ca */ /* 0x000fe200000e0000 */
[----:B------:R-:W-:Y:S01]  /*7240*/  UIADD3 UR30, UP1, UR22, 0x1f0, URZ ;  /* 0x000001f0161e7890 */ /* 0x000fe2000ff3e03f */
[----:B------:R-:W-:Y:S01]  /*7250*/  R2UR UR35, R19 ;  /* 0x00000000132372ca */ /* 0x000fe200000e0000 */
[----:B------:R-:W-:Y:S01]  /*7260*/  UIADD3.X UR7, URZ, UR23, URZ, UP0, !UPT ;  /* 0x000000173f077290 */ /* 0x000fe200087fe43f */
[----:B------:R-:W-:Y:S01]  /*7270*/  R2UR UR36, R8 ;  /* 0x00000000082472ca */ /* 0x000fe200000e0000 */
[----:B------:R-:W-:Y:S01]  /*7280*/  UIADD3.X UR31, URZ, UR23, URZ, UP1, !UPT ;  /* 0x000000173f1f7290 */ /* 0x000fe20008ffe43f */
[----:B------:R-:W-:Y:S01]  /*7290*/  R2UR UR19, R20 ;  /* 0x00000000141372ca */ /* 0x000fe200000e0000 */
[----:B------:R-:W-:Y:S01]  /*72a0*/  VIADD R6, R6, 0x1 ;  /* 0x0000000106067836 */ /* 0x000fe20000000000 */
[----:B------:R-:W-:Y:S01]  /*72b0*/  ISETP.GT.AND P3, PT, R4, 0x1, PT ;  /* 0x000000010400780c */ /* 0x000fe20003f64270 */
[----:B------:R-:W-:Y:S01]  /*72c0*/  UIADD3 UR26, UR34, 0x20, URZ ;  /* 0x00000020221a7890 */ /* 0x000fe2000fffe03f */
[----:B------:R-:W-:Y:S01]  /*72d0*/  VIADD R21, R21, 0x40 ;  /* 0x0000004015157836 */ /* 0x000fe20000000000 */
[----:B------:R-:W-:Y:S01]  /*72e0*/  UMOV UR14, 0x0 ;  /* 0x00000000000e7882 */ /* 0x000fe20000000000 */
[----:B------:R-:W-:Y:S01]  /*72f0*/  UMOV UR15, 0x10000000 ;  /* 0x10000000000f7882 */ /* 0x000fe20000000000 */
[----:B------:R-:W-:Y:S01]  /*7300*/  UIADD3 UR32, UR8, 0x100, URZ ;  /* 0x0000010008207890 */ /* 0x000fe2000fffe03f */
[----:B------:R-:W-:Y:S01]  /*7310*/  ISETP.NE.AND P1, PT, R6, 0x3, PT ;  /* 0x000000030600780c */ /* 0x000fe20003f25270 */
[----:B------:R-:W-:-:S02]  /*7320*/  UIADD3 UR24, UR8, 0x4100, URZ ;  /* 0x0000410008187890 */ /* 0x000fc4000fffe03f */
[----:B------:R-:W-:Y:S01]  /*7330*/  UIADD3 UR16, UR8, 0x18100, URZ ;  /* 0x0001810008107890 */ /* 0x000fe2000fffe03f */
[----:B------:R-:W-:Y:S01]  /*7340*/  SEL R14, RZ, 0x1, P1 ;  /* 0x00000001ff0e7807 */ /* 0x000fe20000800000 */
[----:B------:R-:W-:Y:S01]  /*7350*/  UIADD3 UR8, UR8, 0x1c100, URZ ;  /* 0x0001c10008087890 */ /* 0x000fe2000fffe03f */
[----:B------:R-:W-:Y:S01]  /*7360*/  SEL R6, R6, RZ, P1 ;  /* 0x000000ff06067207 */ /* 0x000fe20000800000 */
[----:B------:R-:W-:Y:S01]  /*7370*/  UMOV UR25, UR33 ;  /* 0x0000002100197c82 */ /* 0x000fe20008000000 */
[----:B------:R-:W-:Y:S01]  /*7380*/  UMOV UR27, UR35 ;  /* 0x00000023001b7c82 */ /* 0x000fe20008000000 */
[----:B------:R-:W-:Y:S01]  /*7390*/  UMOV UR28, UR36 ;  /* 0x00000024001c7c82 */ /* 0x000fe20008000000 */
[----:B------:R-:W-:Y:S01]  /*73a0*/  UMOV UR17, UR33 ;  /* 0x0000002100117c82 */ /* 0x000fe20008000000 */
[----:B------:R-:W-:Y:S01]  /*73b0*/  UMOV UR18, UR34 ;  /* 0x0000002200127c82 */ /* 0x000fe20008000000 */
[----:B------:R-:W-:Y:S01]  /*73c0*/  UMOV UR20, UR36 ;  /* 0x0000002400147c82 */ /* 0x000fe20008000000 */
[----:B------:R0:W-:Y:S01]  /*73d0*/  UTMALDG.3D [UR32], [UR6], desc[UR14] ;  /* 0x00000e20060075b4 */ /* 0x0001e20008011000 */
[----:B------:R-:W-:Y:S01]  /*73e0*/  UMOV UR9, UR33 ;  /* 0x0000002100097c82 */ /* 0x000fe20008000000 */
[----:B------:R-:W-:Y:S01]  /*73f0*/  UMOV UR11, UR19 ;  /* 0x00000013000b7c82 */ /* 0x000fe20008000000 */
[----:B------:R-:W-:Y:S01]  /*7400*/  UMOV UR12, UR36 ;  /* 0x00000024000c7c82 */ /* 0x000fe20008000000 */
[----:B------:R-:W-:Y:S01]  /*7410*/  UMOV UR10, UR26 ;  /* 0x0000001a000a7c82 */ /* 0x000fe20008000000 */
[----:B------:R-:W-:Y:S01]  /*7420*/  LOP3.LUT R5, R5, R14, RZ, 0x3c, !PT ;  /* 0x0000000e05057212 */ /* 0x000fe200078e3cff */
[----:B------:R0:W-:Y:S01]  /*7430*/  UTMALDG.3D [UR24], [UR6], desc[UR14] ;  /* 0x00000e18060075b4 */ /* 0x0001e20008011000 */
[----:B------:R0:W-:Y:S01]  /*7440*/  UTMALDG.3D [UR16], [UR30], desc[UR14] ;  /* 0x00000e101e0075b4 */ /* 0x0001e20008011000 */
[----:B------:R0:W-:Y:S02]  /*7450*/  UTMALDG.3D [UR8], [UR30], desc[UR14] ;  /* 0x00000e081e0075b4 */ /* 0x0001e40008011000 */
[----:B0-----:R-:W-:Y:S05]  /*7460*/  @P3 BRA `(.L_x_169) ;  /* 0xfffffffc00203947 */ /* 0x001fea000383ffff */
.L_x_165:
[----:B------:R-:W-:Y:S05]  /*7470*/  BSYNC B1 ;  /* 0x0000000000017941 */ /* 0x000fea0003800000 */
.L_x_164:
[----:B------:R-:W-:Y:S01]  /*7480*/  LOP3.LUT P3, RZ, R13, 0xff, RZ, 0xc0, !PT ;  /* 0x000000ff0dff7812 */ /* 0x000fe2000786c0ff */
[----:B------:R-:W-:Y:S01]  /*7490*/  IMAD.IADD R12, R3, 0x1, R12 ;  /* 0x00000001030c7824 */ /* 0x000fe200078e020c */
[----:B------:R-:W-:Y:S01]  /*74a0*/  IADD3 R16, P4, R16, UR38, RZ ;  /* 0x0000002610107c10 */ /* 0x000fe2000ff9e0ff */
[----:B------:R-:W-:Y:S01]  /*74b0*/  ULDC.64 UR6, c[0x0][0x650] ;  /* 0x0001940000067ab9 */ /* 0x000fe20000000a00 */
[----:B------:R-:W-:Y:S01]  /*74c0*/  BSSY B1, `(.L_x_170) ;  /* 0x000006a000017945 */ /* 0x000fe20003800000 */
[----:B------:R-:W-:Y:S01]  /*74d0*/  IMAD.MOV.U32 R19, RZ, RZ, -0x1 ;  /* 0xffffffffff137424 */ /* 0x000fe200078e00ff */
[----:B------:R-:W-:Y:S01]  /*74e0*/  ISETP.GT.U32.AND P1, PT, R12, 0x2, PT ;  /* 0x000000020c00780c */ /* 0x000fe20003f24070 */
[----:B------:R-:W-:Y:S01]  /*74f0*/  IMAD.MOV.U32 R20, RZ, RZ, -0x1 ;  /* 0xffffffffff147424 */ /* 0x000fe200078e00ff */
[----:B------:R-:W-:Y:S01]  /*7500*/  IADD3.X R17, R17, UR41, RZ, P4, !PT ;  /* 0x0000002911117c10 */ /* 0x000fe2000a7fe4ff */
[----:B------:R-:W-:Y:S01]  /*7510*/  IMAD.MOV.U32 R8, RZ, RZ, -0x1 ;  /* 0xffffffffff087424 */ /* 0x000fe200078e00ff */
[----:B------:R-:W-:-:S02]  /*7520*/  ISETP.LT.U32.AND P1, PT, R3, 0x3, P1 ;  /* 0x000000030300780c */ /* 0x000fc40000f21070 */
[----:B------:R-:W-:Y:S01]  /*7530*/  PRMT R13, RZ, 0x7610, R13 ;  /* 0x00007610ff0d7816 */ /* 0x000fe2000000000d */
[----:B------:R-:W0:Y:S01]  /*7540*/  @P3 S2R R5, SR_CgaCtaId ;  /* 0x0000000000053919 */ /* 0x000e220000008800 */
[----:B------:R-:W-:-:S04]  /*7550*/  @P3 MOV R4, 0x400 ;  /* 0x0000040000043802 */ /* 0x000fc80000000f00 */
[----:B0-----:R-:W-:Y:S01]  /*7560*/  @P3 LEA R6, R5, R4, 0x18 ;  /* 0x0000000405063211 */ /* 0x001fe200078ec0ff */
[----:B------:R-:W-:-:S03]  /*7570*/  IMAD.WIDE.U32 R4, R12, -0x55555555, RZ ;  /* 0xaaaaaaab0c047825 */ /* 0x000fc600078e00ff */
[----:B------:R0:W-:Y:S01]  /*7580*/  @P3 SYNCS.ARRIVE.TRANS64.A1T0 RZ, [R6+URZ+0x48], RZ ;  /* 0x000048ff06ff39a7 */ /* 0x0001e2000810003f */
[----:B------:R-:W-:Y:S02]  /*7590*/  ISETP.GE.U32.AND P3, PT, R3, 0x3, PT ;  /* 0x000000030300780c */ /* 0x000fe40003f66070 */
[----:B------:R-:W-:Y:S02]  /*75a0*/  SHF.R.U32.HI R7, RZ, 0x1, R5 ;  /* 0x00000001ff077819 */ /* 0x000fe40000011605 */
[----:B------:R-:W-:Y:S02]  /*75b0*/  SEL R5, RZ, 0x1, !P1 ;  /* 0x00000001ff057807 */ /* 0x000fe40004800000 */
[----:B------:R-:W-:Y:S01]  /*75c0*/  ISETP.GE.U32.AND P1, PT, R16, UR6, PT ;  /* 0x0000000610007c0c */ /* 0x000fe2000bf26070 */
[----:B------:R-:W-:Y:S01]  /*75d0*/  IMAD R12, R7, -0x3, R12 ;  /* 0xfffffffd070c7824 */ /* 0x000fe200078e020c */
[----:B------:R-:W-:Y:S02]  /*75e0*/  LOP3.LUT R0, R0, R5, RZ, 0x3c, !PT ;  /* 0x0000000500007212 */ /* 0x000fe400078e3cff */
[----:B------:R-:W-:-:S02]  /*75f0*/  ISETP.GE.U32.AND.EX P1, PT, R17, UR7, PT, P1 ;  /* 0x0000000711007c0c */ /* 0x000fc4000bf26110 */
[----:B------:R-:W-:Y:S02]  /*7600*/  PRMT R4, RZ, 0x7610, R4 ;  /* 0x00007610ff047816 */ /* 0x000fe40000000004 */
[----:B------:R-:W-:-:S09]  /*7610*/  @P3 LOP3.LUT R0, R0, 0x1, R7, 0x78, !PT ;  /* 0x0000000100003812 */ /* 0x000fd200078e7807 */
[----:B0-----:R-:W-:Y:S05]  /*7620*/  @P1 BRA `(.L_x_171) ;  /* 0x00000004004c1947 */ /* 0x001fea0003800000 */
[----:B------:R-:W-:Y:S01]  /*7630*/  ULDC.64 UR6, c[0x0][0x628] ;  /* 0x00018a0000067ab9 */ /* 0x000fe20000000a00 */
[----:B------:R-:W0:Y:S01]  /*7640*/  S2R R15, SR_CTAID.X ;  /* 0x00000000000f7919 */ /* 0x000e220000002500 */
[----:B------:R-:W-:Y:S01]  /*7650*/  ISETP.NE.U32.AND P1, PT, RZ, UR6, PT ;  /* 0x00000006ff007c0c */ /* 0x000fe2000bf25070 */
[----:B------:R-:W-:Y:S01]  /*7660*/  ULDC UR9, c[0x0][0x630] ;  /* 0x00018c0000097ab9 */ /* 0x000fe20000000800 */
[----:B------:R-:W-:Y:S01]  /*7670*/  IMAD.MOV.U32 R4, RZ, RZ, R16 ;  /* 0x000000ffff047224 */ /* 0x000fe200078e0010 */
[----:B------:R-:W1:Y:S01]  /*7680*/  S2R R14, SR_CTAID.Y ;  /* 0x00000000000e7919 */ /* 0x000e620000002600 */
[----:B------:R-:W-:Y:S01]  /*7690*/  ISETP.NE.AND.EX P1, PT, RZ, UR7, PT, P1 ;  /* 0x00000007ff007c0c */ /* 0x000fe2000bf25310 */
[----:B------:R-:W-:-:S12]  /*76a0*/  IMAD.MOV.U32 R5, RZ, RZ, R17 ;  /* 0x000000ffff057224 */ /* 0x000fd800078e0011 */
[----:B------:R-:W-:Y:S05]  /*76b0*/  @!P1 BRA `(.L_x_172) ;  /* 0x0000000000289947 */ /* 0x000fea0003800000 */
[----:B------:R-:W-:Y:S02]  /*76c0*/  ULDC UR8, c[0x0][0x634] ;  /* 0x00018d0000087ab9 */ /* 0x000fe40000000800 */
[----:B------:R-:W-:-:S05]  /*76d0*/  IADD3 R9, P1, R16, UR8, RZ ;  /* 0x0000000810097c10 */ /* 0x000fca000ff3e0ff */
[----:B------:R-:W-:-:S04]  /*76e0*/  IMAD.X R19, RZ, RZ, R17, P1 ;  /* 0x000000ffff137224 */ /* 0x000fc800008e0611 */
[----:B------:R-:W-:-:S04]  /*76f0*/  IMAD.WIDE.U32 R6, R19, UR6, RZ ;  /* 0x0000000613067c25 */ /* 0x000fc8000f8e00ff */
[----:B------:R-:W-:-:S04]  /*7700*/  IMAD.WIDE.U32 R6, P1, R9, UR7, R6 ;  /* 0x0000000709067c25 */ /* 0x000fc8000f820006 */
[----:B------:R-:W-:-:S04]  /*7710*/  IMAD.WIDE.U32 R8, R9, UR6, RZ ;  /* 0x0000000609087c25 */ /* 0x000fc8000f8e00ff */
[----:B------:R-:W-:Y:S01]  /*7720*/  IMAD.X R5, RZ, RZ, RZ, P1 ;  /* 0x000000ffff057224 */ /* 0x000fe200008e06ff */
[----:B------:R-:W-:Y:S01]  /*7730*/  IADD3 RZ, P1, R9, R6, RZ ;  /* 0x0000000609ff7210 */ /* 0x000fe20007f3e0ff */
[----:B------:R-:W-:-:S04]  /*7740*/  IMAD.MOV.U32 R4, RZ, RZ, R7 ;  /* 0x000000ffff047224 */ /* 0x000fc800078e0007 */
[----:B------:R-:W-:-:S08]  /*7750*/  IMAD.WIDE.U32.X R4, R19, UR7, R4, P1 ;  /* 0x0000000713047c25 */ /* 0x000fd000088e0404 */
.L_x_172:
[--C-:B------:R-:W-:Y:S01]  /*7760*/  SHF.R.U64 R8, R4, UR9, R5.reuse ;  /* 0x0000000904087c19 */ /* 0x100fe20008001205 */
[----:B------:R-:W-:Y:S01]  /*7770*/  ULDC.64 UR6, c[0x0][0x620] ;  /* 0x0001880000067ab9 */ /* 0x000fe20000000a00 */
[----:B------:R-:W-:Y:S01]  /*7780*/  SHF.R.U32.HI R4, RZ, UR9, R5 ;  /* 0x00000009ff047c19 */ /* 0x000fe20008011605 */
[----:B------:R-:W2:Y:S01]  /*7790*/  LDC R24, c[0x0][0x144] ;  /* 0x00005100ff187b82 */ /* 0x000ea20000000800 */
[----:B------:R-:W-:Y:S01]  /*77a0*/  IADD3 R7, P1, RZ, -R8, RZ ;  /* 0x80000008ff077210 */ /* 0x000fe20007f3e0ff */
[----:B------:R-:W-:Y:S01]  /*77b0*/  ULDC.64 UR10, c[0x0][0x640] ;  /* 0x00019000000a7ab9 */ /* 0x000fe20000000a00 */
[----:B0-----:R-:W-:Y:S01]  /*77c0*/  I2FP.F32.U32 R9, R15 ;  /* 0x0000000f00097245 */ /* 0x001fe20000201000 */
[----:B------:R-:W-:Y:S02]  /*77d0*/  ULDC UR8, c[0x0][0x608] ;  /* 0x0001820000087ab9 */ /* 0x000fe40000000800 */
[----:B------:R-:W-:Y:S01]  /*77e0*/  IMAD.X R4, RZ, RZ, ~R4, P1 ;  /* 0x000000ffff047224 */ /* 0x000fe200008e0e04 */
[----:B------:R-:W-:Y:S01]  /*77f0*/  ISETP.NE.U32.AND P1, PT, RZ, UR10, PT ;  /* 0x0000000aff007c0c */ /* 0x000fe2000bf25070 */
[----:B------:R-:W0:Y:S02]  /*7800*/  LDC R21, c[0x0][0x148] ;  /* 0x00005200ff157b82 */ /* 0x000e240000000800 */
[----:B------:R-:W-:Y:S01]  /*7810*/  IMAD R6, R4, UR6, RZ ;  /* 0x0000000604067c24 */ /* 0x000fe2000f8e02ff */
[----:B------:R-:W-:Y:S01]  /*7820*/  ISETP.NE.AND.EX P1, PT, RZ, UR11, PT, P1 ;  /* 0x0000000bff007c0c */ /* 0x000fe2000bf25310 */
[----:B------:R-:W-:Y:S01]  /*7830*/  IMAD.WIDE.U32 R4, R7, UR6, R16 ;  /* 0x0000000607047c25 */ /* 0x000fe2000f8e0010 */
[----:B------:R-:W-:-:S03]  /*7840*/  ULDC UR6, c[0x0][0x150] ;  /* 0x0000540000067ab9 */ /* 0x000fc60000000800 */
[----:B------:R-:W-:Y:S02]  /*7850*/  IMAD R7, R7, UR7, R6 ;  /* 0x0000000707077c24 */ /* 0x000fe4000f8e0206 */
[----:B------:R-:W-:Y:S01]  /*7860*/  FMUL R6, R9, UR6 ;  /* 0x0000000609067c20 */ /* 0x000fe20008400000 */
[----:B------:R-:W-:Y:S01]  /*7870*/  ULDC UR6, c[0x0][0x618] ;  /* 0x0001860000067ab9 */ /* 0x000fe20000000800 */
[----:B------:R-:W-:Y:S01]  /*7880*/  ULDC UR7, c[0x0][0x154] ;  /* 0x0000550000077ab9 */ /* 0x000fe20000000800 */
[----:B------:R-:W-:-:S03]  /*7890*/  IMAD.IADD R5, R5, 0x1, R7 ;  /* 0x0000000105057824 */ /* 0x000fc600078e0207 */
[----:B------:R-:W3:Y:S02]  /*78a0*/  F2I.U32.TRUNC.NTZ R6, R6 ;  /* 0x0000000600067305 */ /* 0x000ee4000020f000 */
[----:B------:R-:W-:Y:S02]  /*78b0*/  SHF.R.U64 R9, R4, UR6, R5 ;  /* 0x0000000604097c19 */ /* 0x000fe40008001205 */
[----:B-1----:R-:W-:-:S05]  /*78c0*/  I2FP.F32.U32 R4, R14 ;  /* 0x0000000e00047245 */ /* 0x002fca0000201000 */
[----:B------:R-:W-:Y:S01]  /*78d0*/  FMUL R22, R4, UR7 ;  /* 0x0000000704167c20 */ /* 0x000fe20008400000 */
[----:B------:R-:W-:Y:S01]  /*78e0*/  SHF.R.U32.HI R4, RZ, UR6, R5 ;  /* 0x00000006ff047c19 */ /* 0x000fe20008011605 */
[----:B------:R-:W-:-:S03]  /*78f0*/  ULDC UR6, c[0x0][0x658] ;  /* 0x0001960000067ab9 */ /* 0x000fc60000000800 */
[--C-:B------:R-:W-:Y:S01]  /*7900*/  SHF.R.U64 R20, R9, UR8, R4.reuse ;  /* 0x0000000809147c19 */ /* 0x100fe20008001204 */
[----:B------:R-:W1:Y:S01]  /*7910*/  F2I.U32.TRUNC.NTZ R22, R22 ;  /* 0x0000001600167305 */ /* 0x000e62000020f000 */
[----:B------:R-:W-:Y:S01]  /*7920*/  SHF.R.U32.HI R5, RZ, UR8, R4 ;  /* 0x00000008ff057c19 */ /* 0x000fe20008011604 */
[----:B---3--:R-:W-:-:S03]  /*7930*/  IMAD.MOV R6, RZ, RZ, -R6 ;  /* 0x000000ffff067224 */ /* 0x008fc600078e0a06 */
[----:B------:R-:W-:Y:S01]  /*7940*/  SHF.R.U64 R19, R20, UR6, R5 ;  /* 0x0000000614137c19 */ /* 0x000fe20008001205 */
[----:B--2---:R-:W-:Y:S01]  /*7950*/  IMAD R15, R24, R6, R15 ;  /* 0x00000006180f7224 */ /* 0x004fe200078e020f */
[----:B------:R-:W-:-:S03]  /*7960*/  SHF.R.U32.HI R23, RZ, UR6, R5 ;  /* 0x00000006ff177c19 */ /* 0x000fc60008011605 */
[----:B------:R-:W-:Y:S02]  /*7970*/  IMAD.MOV.U32 R4, RZ, RZ, R19 ;  /* 0x000000ffff047224 */ /* 0x000fe400078e0013 */
[----:B------:R-:W-:Y:S01]  /*7980*/  IMAD.MOV.U32 R5, RZ, RZ, R23 ;  /* 0x000000ffff057224 */ /* 0x000fe200078e0017 */
[----:B-1----:R-:W-:Y:S06]  /*7990*/  @!P1 BRA `(.L_x_173) ;  /* 0x0000000000289947 */ /* 0x002fec0003800000 */
[----:B------:R-:W-:Y:S02]  /*79a0*/  ULDC UR6, c[0x0][0x64c] ;  /* 0x0001930000067ab9 */ /* 0x000fe40000000800 */
[----:B------:R-:W-:-:S05]  /*79b0*/  IADD3 R5, P1, R19, UR6, RZ ;  /* 0x0000000613057c10 */ /* 0x000fca000ff3e0ff */
[----:B------:R-:W-:-:S04]  /*79c0*/  IMAD.X R23, RZ, RZ, R23, P1 ;  /* 0x000000ffff177224 */ /* 0x000fc800008e0617 */
[----:B------:R-:W-:-:S04]  /*79d0*/  IMAD.WIDE.U32 R6, R23, UR10, RZ ;  /* 0x0000000a17067c25 */ /* 0x000fc8000f8e00ff */
[----:B------:R-:W-:-:S04]  /*79e0*/  IMAD.WIDE.U32 R6, P1, R5, UR11, R6 ;  /* 0x0000000b05067c25 */ /* 0x000fc8000f820006 */
[----:B------:R-:W-:-:S04]  /*79f0*/  IMAD.WIDE.U32 R4, R5, UR10, RZ ;  /* 0x0000000a05047c25 */ /* 0x000fc8000f8e00ff */
[----:B------:R-:W-:Y:S01]  /*7a00*/  IMAD.MOV.U32 R4, RZ, RZ, R7 ;  /* 0x000000ffff047224 */ /* 0x000fe200078e0007 */
[----:B------:R-:W-:Y:S01]  /*7a10*/  IADD3 RZ, P3, R5, R6, RZ ;  /* 0x0000000605ff7210 */ /* 0x000fe20007f7e0ff */
[----:B------:R-:W-:-:S04]  /*7a20*/  IMAD.X R5, RZ, RZ, RZ, P1 ;  /* 0x000000ffff057224 */ /* 0x000fc800008e06ff */
[----:B------:R-:W-:-:S08]  /*7a30*/  IMAD.WIDE.U32.X R4, R23, UR11, R4, P3 ;  /* 0x0000000b17047c25 */ /* 0x000fd000098e0404 */
.L_x_173:
[----:B------:R-:W-:Y:S01]  /*7a40*/  ISETP.NE.AND P1, PT, R2, 0x1, PT ;  /* 0x000000010200780c */ /* 0x000fe20003f25270 */
[----:B------:R-:W-:Y:S01]  /*7a50*/  ULDC UR6, c[0x0][0x648] ;  /* 0x0001920000067ab9 */ /* 0x000fe20000000800 */
[----:B------:R-:W-:Y:S01]  /*7a60*/  LOP3.LUT R20, R20, UR5, RZ, 0xc0, !PT ;  /* 0x0000000514147c12 */ /* 0x000fe2000f8ec0ff */
[----:B------:R-:W-:Y:S01]  /*7a70*/  IMAD.MOV R22, RZ, RZ, -R22 ;  /* 0x000000ffff167224 */ /* 0x000fe200078e0a16 */
[----:B------:R-:W-:Y:S01]  /*7a80*/  SHF.R.U64 R5, R4, UR6, R5 ;  /* 0x0000000604057c19 */ /* 0x000fe20008001205 */
[----:B------:R-:W-:Y:S01]  /*7a90*/  ULDC UR6, c[0x0][0x638] ;  /* 0x00018e0000067ab9 */ /* 0x000fe20000000800 */
[----:B------:R-:W-:Y:S01]  /*7aa0*/  LOP3.LUT R6, R9, UR4, RZ, 0xc0, !PT ;  /* 0x0000000409067c12 */ /* 0x000fe2000f8ec0ff */
[----:B------:R-:W-:Y:S02]  /*7ab0*/  ULDC UR7, c[0x0][0x610] ;  /* 0x0001840000077ab9 */ /* 0x000fe40000000800 */
[----:B------:R-:W-:Y:S02]  /*7ac0*/  IMAD.MOV R4, RZ, RZ, -R5 ;  /* 0x000000ffff047224 */ /* 0x000fe400078e0a05 */
[----:B------:R-:W-:-:S02]  /*7ad0*/  IMAD R20, R5, UR13, R20 ;  /* 0x0000000d05147c24 */ /* 0x000fc4000f8e0214 */
[----:B0-----:R-:W-:Y:S02]  /*7ae0*/  @P1 IMAD R15, R21, R22, R14 ;  /* 0x00000016150f1224 */ /* 0x001fe400078e020e */
[----:B------:R-:W-:Y:S01]  /*7af0*/  IMAD R19, R4, UR6, R19 ;  /* 0x0000000604137c24 */ /* 0x000fe2000f8e0213 */
[----:B------:R-:W-:Y:S01]  /*7b00*/  ULDC UR6, c[0x0][0x600] ;  /* 0x0001800000067ab9 */ /* 0x000fe20000000800 */
[----:B------:R-:W-:Y:S02]  /*7b10*/  IMAD R15, R20, UR7, R15 ;  /* 0x00000007140f7c24 */ /* 0x000fe4000f8e020f */
[----:B------:R-:W-:Y:S02]  /*7b20*/  IMAD R6, R19, UR6, R6 ;  /* 0x0000000613067c24 */ /* 0x000fe4000f8e0206 */
[----:B------:R-:W-:-:S03]  /*7b30*/  IMAD.MOV.U32 R4, RZ, RZ, 0x1 ;  /* 0x00000001ff047424 */ /* 0x000fc600078e00ff */
[----:B------:R-:W-:Y:S02]  /*7b40*/  SEL R20, R6, R15, !P1 ;  /* 0x0000000f06147207 */ /* 0x000fe40004800000 */
[----:B------:R-:W-:-:S07]  /*7b50*/  SEL R19, R15, R6, !P1 ;  /* 0x000000060f137207 */ /* 0x000fce0004800000 */
.L_x_171:
[----:B------:R-:W-:Y:S05]  /*7b60*/  BSYNC B1 ;  /* 0x0000000000017941 */ /* 0x000fea0003800000 */
.L_x_170:
[----:B------:R-:W-:-:S13]  /*7b70*/  LOP3.LUT P1, RZ, R4, 0xff, RZ, 0xc0, !PT ;  /* 0x000000ff04ff7812 */ /* 0x000fda000782c0ff */
[----:B------:R-:W-:Y:S05]  /*7b80*/  @P1 BRA `(.L_x_174) ;  /* 0xfffffff400241947 */ /* 0x000fea000383ffff */
[----:B------:R-:W-:Y:S05]  /*7b90*/  BSYNC B0 ;  /* 0x0000000000007941 */ /* 0x000fea0003800000 */
.L_x_162:
[----:B------:R-:W-:-:S03]  /*7ba0*/  UMOV UR6, 0xffffffff ;  /* 0xffffffff00067882 */ /* 0x000fc60000000000 */
[----:B------:R-:W-:Y:S05]  /*7bb0*/  BRA.DIV UR6, `(.L_x_175) ;  /* 0x0000000206f47947 */ /* 0x000fea000b800000 */
[----:B------:R-:W-:-:S13]  /*7bc0*/  ELECT P6, URZ, PT ;  /* 0x00000000003f782f */ /* 0x000fda00038c0000 */
.L_x_188:
[----:B------:R-:W-:Y:S04]  /*7bd0*/  BSSY B0, `(.L_x_176) ;  /* 0x0000022000007945 */ /* 0x000fe80003800000 */
[----:B------:R-:W-:Y:S05]  /*7be0*/  @!P6 BRA `(.L_x_177) ;  /* 0x000000000080e947 */ /* 0x000fea0003800000 */
[----:B------:R-:W-:-:S04]  /*7bf0*/  LOP3.LUT R18, R18, 0x2, RZ, 0xfc, !PT ;  /* 0x0000000212127812 */ /* 0x000fc800078efcff */
[----:B------:R-:W-:-:S13]  /*7c00*/  ISETP.NE.AND P0, PT, R18, 0x3, PT ;  /* 0x000000031200780c */ /* 0x000fda0003f05270 */
[----:B------:R-:W-:Y:S05]  /*7c10*/  @!P0 BRA `(.L_x_178) ;  /* 0x0000000000048947 */ /* 0x000fea0003800000 */
[----:B------:R-:W-:Y:S01]  /*7c20*/  BPT.TRAP 0x1 ;  /* 0x000000040000795c */ /* 0x000fe20000300000 */
.L_x_178:
[----:B------:R-:W0:Y:S01]  /*7c30*/  S2R R3, SR_CgaCtaId ;  /* 0x0000000000037919 */ /* 0x000e220000008800 */
[----:B------:R-:W-:-:S04]  /*7c40*/  MOV R2, 0x400 ;  /* 0x0000040000027802 */ /* 0x000fc80000000f00 */
[----:B0-----:R-:W-:Y:S02]  /*7c50*/  LEA R3, R3, R2, 0x18 ;  /* 0x0000000203037211 */ /* 0x001fe400078ec0ff */
[----:B------:R-:W-:-:S03]  /*7c60*/  SHF.L.U32 R2, R0, 0x1f, RZ ;  /* 0x0000001f00027819 */ /* 0x000fc600000006ff */
[----:B------:R-:W-:-:S04]  /*7c70*/  VIADD R3, R3, 0x18 ;  /* 0x0000001803037836 */ /* 0x000fc80000000000 */
[C---:B------:R-:W-:Y:S02]  /*7c80*/  IMAD R7, R12.reuse, 0x8, R3 ;  /* 0x000000080c077824 */ /* 0x040fe400078e0203 */
[----:B------:R-:W-:Y:S02]  /*7c90*/  VIADD R12, R12, 0x1 ;  /* 0x000000010c0c7836 */ /* 0x000fe40000000000 */
[----:B------:R-:W0:Y:S03]  /*7ca0*/  SYNCS.PHASECHK.TRANS64.TRYWAIT P0, [R7+URZ], R2 ;  /* 0x00000002070075a7 */ /* 0x000e26000800017f */
[----:B------:R-:W-:-:S04]  /*7cb0*/  ISETP.NE.AND P1, PT, R12, 0x3, PT ;  /* 0x000000030c00780c */ /* 0x000fc80003f25270 */
[----:B------:R-:W-:Y:S02]  /*7cc0*/  SEL R5, RZ, 0x1, P1 ;  /* 0x00000001ff057807 */ /* 0x000fe40000800000 */
[----:B------:R-:W-:Y:S02]  /*7cd0*/  SEL R12, R12, RZ, P1 ;  /* 0x000000ff0c0c7207 */ /* 0x000fe40000800000 */
[----:B------:R-:W-:-:S03]  /*7ce0*/  LOP3.LUT R5, R0, R5, RZ, 0x3c, !PT ;  /* 0x0000000500057212 */ /* 0x000fc600078e3cff */
[----:B------:R-:W-:Y:S01]  /*7cf0*/  IMAD R9, R12, 0x8, R3 ;  /* 0x000000080c097824 */ /* 0x000fe200078e0203 */
[----:B------:R-:W-:Y:S01]  /*7d00*/  SHF.L.U32 R4, R5, 0x1f, RZ ;  /* 0x0000001f05047819 */ /* 0x000fe200000006ff */
[----:B0-----:R-:W-:Y:S06]  /*7d10*/  @!P0 BRA `(.L_x_179) ;  /* 0x0000000000bc8947 */ /* 0x001fec0003800000 */
.L_x_189:
[----:B------:R-:W1:Y:S01]  /*7d20*/  SYNCS.PHASECHK.TRANS64.TRYWAIT P0, [R9+URZ], R4 ;  /* 0x00000004090075a7 */ /* 0x000e62000800017f */
[----:B------:R-:W-:-:S05]  /*7d30*/  VIADD R0, R12, 0x1 ;  /* 0x000000010c007836 */ /* 0x000fca0000000000 */
[----:B------:R-:W-:-:S04]  /*7d40*/  ISETP.NE.AND P1, PT, R0, 0x3, PT ;  /* 0x000000030000780c */ /* 0x000fc80003f25270 */
[----:B0-----:R-:W-:Y:S02]  /*7d50*/  SEL R2, RZ, 0x1, P1 ;  /* 0x00000001ff027807 */ /* 0x001fe40000800000 */
[----:B------:R-:W-:Y:S02]  /*7d60*/  SEL R0, R0, RZ, P1 ;  /* 0x000000ff00007207 */ /* 0x000fe40000800000 */
[----:B------:R-:W-:Y:S01]  /*7d70*/  LOP3.LUT R2, R5, R2, RZ, 0x3c, !PT ;  /* 0x0000000205027212 */ /* 0x000fe200078e3cff */
[----:B-1----:R-:W-:Y:S06]  /*7d80*/  @!P0 BRA `(.L_x_180) ;  /* 0x0000000000b48947 */ /* 0x002fec0003800000 */
.L_x_190:
[----:B------:R-:W-:Y:S01]  /*7d90*/  IMAD R3, R0, 0x8, R3 ;  /* 0x0000000800037824 */ /* 0x000fe200078e0203 */
[----:B------:R-:W-:-:S07]  /*7da0*/  SHF.L.U32 R0, R2, 0x1f, RZ ;  /* 0x0000001f02007819 */ /* 0x000fce00000006ff */
.L_x_181:
[----:B-1----:R1:W2:Y:S02]  /*7db0*/  SYNCS.PHASECHK.TRANS64.TRYWAIT P0, [R3+URZ], R0 ;  /* 0x00000000030075a7 */ /* 0x0022a4000800017f */
[----:B--2---:R-:W-:Y:S05]  /*7dc0*/  @!P0 NANOSLEEP.SYNCS 0x989680 ;  /* 0x009896800000895d */ /* 0x004fea0003900000 */
[----:B------:R-:W2:Y:S02]  /*7dd0*/  @!P0 SYNCS.PHASECHK.TRANS64 P0, [R3+URZ], R0 ;  /* 0x00000000030085a7 */ /* 0x000ea4000800007f */
[----:B--2---:R-:W-:Y:S05]  /*7de0*/  @!P0 BRA `(.L_x_181) ;  /* 0xfffffffc00f08947 */ /* 0x004fea000383ffff */
.L_x_177:
[----:B------:R-:W-:Y:S05]  /*7df0*/  BSYNC B0 ;  /* 0x0000000000007941 */ /* 0x000fea0003800000 */
.L_x_176:
[----:B------:R-:W-:Y:S05]  /*7e00*/  EXIT ;  /* 0x000000000000794d */ /* 0x000fea0003800000 */
.L_x_17:
[----:B-1----:R1:W2:Y:S02]  /*7e10*/  SYNCS.PHASECHK.TRANS64.TRYWAIT P1, [R3+URZ], R0 ;  /* 0x00000000030075a7 */ /* 0x0022a4000802017f */
[----:B--2---:R-:W-:Y:S05]  /*7e20*/  @!P1 NANOSLEEP.SYNCS 0x989680 ;  /* 0x009896800000995d */ /* 0x004fea0003900000 */
[----:B------:R-:W2:Y:S02]  /*7e30*/  @!P1 SYNCS.PHASECHK.TRANS64 P1, [R3+URZ], R0 ;  /* 0x00000000030095a7 */ /* 0x000ea4000802007f */
[----:B--2---:R-:W-:Y:S05]  /*7e40*/  @!P1 BRA `(.L_x_17) ;  /* 0xfffffffc00f09947 */ /* 0x004fea000383ffff */
[----:B------:R-:W-:Y:S05]  /*7e50*/  BRA `(.L_x_16) ;  /* 0xffffff94008c7947 */ /* 0x000fea000383ffff */
.L_x_22:
[----:B-1----:R-:W-:-:S04]  /*7e60*/  IMAD.U32 R4, RZ, RZ, UR8 ;  /* 0x00000008ff047e24 */ /* 0x002fc8000f8e00ff */
[----:B------:R1:W2:Y:S03]  /*7e70*/  SYNCS.PHASECHK.TRANS64.TRYWAIT P1, [R4+URZ], R3 ;  /* 0x00000003040075a7 */ /* 0x0002a6000802017f */
[----:B--2---:R-:W-:Y:S05]  /*7e80*/  @!P1 NANOSLEEP.SYNCS 0x989680 ;  /* 0x009896800000995d */ /* 0x004fea0003900000 */
[----:B------:R-:W2:Y:S02]  /*7e90*/  @!P1 SYNCS.PHASECHK.TRANS64 P1, [R4+URZ], R3 ;  /* 0x00000003040095a7 */ /* 0x000ea4000802007f */
[----:B--2---:R-:W-:Y:S05]  /*7ea0*/  @!P1 BRA `(.L_x_22) ;  /* 0xfffffffc00ec9947 */ /* 0x004fea000383ffff */
[----:B------:R-:W-:Y:S05]  /*7eb0*/  BRA `(.L_x_21) ;  /* 0xffffff9800c87947 */ /* 0x000fea000383ffff */
.L_x_163:
[----:B------:R-:W-:Y:S01]  /*7ec0*/  BSSY B1, `(.L_x_182) ;  /* 0x0000006000017945 */ /* 0x000fe20003800000 */
[----:B------:R-:W-:-:S07]  /*7ed0*/  IMAD.MOV.U32 R15, RZ, RZ, -0x1 ;  /* 0xffffffffff0f7424 */ /* 0x000fce00078e00ff */
[----:B------:R-:W-:Y:S05]  /*7ee0*/  WARPSYNC.COLLECTIVE R15, `(.L_x_183) ;  /* 0x000000000f0c7348 */ /* 0x000fea0003c00000 */
[----:B------:R-:W-:Y:S02]  /*7ef0*/  ELECT P6, UR62, PT ;  /* 0x00000000003e782f */ /* 0x000fe400038c0000 */
[----:B------:R-:W-:Y:S01]  /*7f00*/  MOV R14, UR62 ;  /* 0x0000003e000e7c02 */ /* 0x000fe20008000f00 */
[----:B------:R-:W-:Y:S10]  /*7f10*/  ENDCOLLECTIVE ;  /* 0x000000000000791b */ /* 0x000ff40003800000 */
.L_x_183:
[----:B------:R-:W-:Y:S05]  /*7f20*/  BSYNC B1 ;  /* 0x0000000000017941 */ /* 0x000fea0003800000 */
.L_x_182:
[----:B------:R-:W-:Y:S05]  /*7f30*/  BRA `(.L_x_184) ;  /* 0xfffffff000447947 */ /* 0x000fea000383ffff */
.L_x_166:
[----:B0-----:R0:W1:Y:S02]  /*7f40*/  SYNCS.PHASECHK.TRANS64.TRYWAIT P1, [R14+URZ+0x18], R7 ;  /* 0x000018070e0075a7 */ /* 0x001064000802017f */
[----:B-1----:R-:W-:Y:S05]  /*7f50*/  @!P1 NANOSLEEP.SYNCS 0x989680 ;  /* 0x009896800000995d */ /* 0x002fea0003900000 */
[----:B------:R-:W1:Y:S02]  /*7f60*/  @!P1 SYNCS.PHASECHK.TRANS64 P1, [R14+URZ+0x18], R7 ;  /* 0x000018070e0095a7 */ /* 0x000e64000802007f */
[----:B-1----:R-:W-:Y:S05]  /*7f70*/  @!P1 BRA `(.L_x_166) ;  /* 0xfffffffc00f09947 */ /* 0x002fea000383ffff */
[----:B------:R-:W-:Y:S05]  /*7f80*/  BRA `(.L_x_185) ;  /* 0xfffffff000787947 */ /* 0x000fea000383ffff */
.L_x_175:
[----:B------:R-:W-:Y:S01]  /*7f90*/  BSSY B0, `(.L_x_186) ;  /* 0x0000006000007945 */ /* 0x000fe20003800000 */
[----:B------:R-:W-:-:S07]  /*7fa0*/  IMAD.MOV.U32 R15, RZ, RZ, -0x1 ;  /* 0xffffffffff0f7424 */ /* 0x000fce00078e00ff */
[----:B------:R-:W-:Y:S05]  /*7fb0*/  WARPSYNC.COLLECTIVE R15, `(.L_x_187) ;  /* 0x000000000f0c7348 */ /* 0x000fea0003c00000 */
[----:B------:R-:W-:Y:S02]  /*7fc0*/  ELECT P6, UR62, PT ;  /* 0x00000000003e782f */ /* 0x000fe400038c0000 */
[----:B------:R-:W-:Y:S01]  /*7fd0*/  MOV R14, UR62 ;  /* 0x0000003e000e7c02 */ /* 0x000fe20008000f00 */
[----:B------:R-:W-:Y:S10]  /*7fe0*/  ENDCOLLECTIVE ;  /* 0x000000000000791b */ /* 0x000ff40003800000 */
.L_x_187:
[----:B------:R-:W-:Y:S05]  /*7ff0*/  BSYNC B0 ;  /* 0x0000000000007941 */ /* 0x000fea0003800000 */
.L_x_186:
[----:B------:R-:W-:Y:S05]  /*8000*/  BRA `(.L_x_188) ;  /* 0xfffffff800f07947 */ /* 0x000fea000383ffff */
.L_x_179:
[----:B0-----:R0:W1:Y:S02]  /*8010*/  SYNCS.PHASECHK.TRANS64.TRYWAIT P0, [R7+URZ], R2 ;  /* 0x00000002070075a7 */ /* 0x001064000800017f */
[----:B-1----:R-:W-:Y:S05]  /*8020*/  @!P0 NANOSLEEP.SYNCS 0x989680 ;  /* 0x009896800000895d */ /* 0x002fea0003900000 */
[----:B------:R-:W1:Y:S02]  /*8030*/  @!P0 SYNCS.PHASECHK.TRANS64 P0, [R7+URZ], R2 ;  /* 0x00000002070085a7 */ /* 0x000e64000800007f */
[----:B-1----:R-:W-:Y:S05]  /*8040*/  @!P0 BRA `(.L_x_179) ;  /* 0xfffffffc00f08947 */ /* 0x002fea000383ffff */
[----:B------:R-:W-:Y:S05]  /*8050*/  BRA `(.L_x_189) ;  /* 0xfffffffc00307947 */ /* 0x000fea000383ffff */
.L_x_180:
[----:B0-----:R0:W1:Y:S02]  /*8060*/  SYNCS.PHASECHK.TRANS64.TRYWAIT P0, [R9+URZ], R4 ;  /* 0x00000004090075a7 */ /* 0x001064000800017f */
[----:B-1----:R-:W-:Y:S05]  /*8070*/  @!P0 NANOSLEEP.SYNCS 0x989680 ;  /* 0x009896800000895d */ /* 0x002fea0003900000 */
[----:B------:R-:W1:Y:S02]  /*8080*/  @!P0 SYNCS.PHASECHK.TRANS64 P0, [R9+URZ], R4 ;  /* 0x00000004090085a7 */ /* 0x000e64000800007f */
[----:B-1----:R-:W-:Y:S05]  /*8090*/  @!P0 BRA `(.L_x_180) ;  /* 0xfffffffc00f08947 */ /* 0x002fea000383ffff */
[----:B------:R-:W-:Y:S05]  /*80a0*/  BRA `(.L_x_190) ;  /* 0xfffffffc00387947 */ /* 0x000fea000383ffff */
.L_x_191:
[----:B------:R-:W-:-:S00]  /*80b0*/  BRA `(.L_x_191) ;  /* 0xfffffffc00fc7947 */ /* 0x000fc0000383ffff */
[----:B------:R-:W-:-:S00]  /*80c0*/  NOP ;  /* 0x0000000000007918 */ /* 0x000fc00000000000 */
        /* <DEDUP_REMOVED lines=11> */
.L_x_192:


//--------------------- .nv.global.init           --------------------------
	.section	.nv.global.init,"aw",@progbits
.nv.global.init:
	.type		$str$22,@object
	.size		$str$22,($str$23 - $str$22)
$str$22:
        /*0000*/ 	.byte	0x6b, 0x5f, 0x74, 0x69, 0x6c, 0x65, 0x5f, 0x63, 0x6f, 0x75, 0x6e, 0x74, 0x20, 0x3e, 0x3d, 0x20
        /*0010*/ 	.byte	0x31, 0x00
	.type		$str$23,@object
	.size		$str$23,(__unnamed_1 - $str$23)
$str$23:
        /*0012*/ 	.byte	0x2f, 0x74, 0x6d, 0x70, 0x2f, 0x63, 0x75, 0x74, 0x6c, 0x61, 0x73, 0x73, 0x5f, 0x73, 0x77, 0x65
        /*0022*/ 	.byte	0x65, 0x70, 0x5f, 0x73, 0x72, 0x63, 0x2f, 0x69, 0x6e, 0x63, 0x6c, 0x75, 0x64, 0x65, 0x2f, 0x63
        /*0032*/ 	.byte	0x75, 0x74, 0x6c, 0x61, 0x73, 0x73, 0x2f, 0x67, 0x65, 0x6d, 0x6d, 0x2f, 0x63, 0x6f, 0x6c, 0x6c
        /*0042*/ 	.byte	0x65, 0x63, 0x74, 0x69, 0x76, 0x65, 0x2f, 0x73, 0x6d, 0x39, 0x30, 0x5f, 0x6d, 0x6d, 0x61, 0x5f
        /*0052*/ 	.byte	0x74, 0x6d, 0x61, 0x5f, 0x67, 0x6d, 0x6d, 0x61, 0x5f, 0x73, 0x73, 0x5f, 0x77, 0x61, 0x72, 0x70
        /*0062*/ 	.byte	0x73, 0x70, 0x65, 0x63, 0x69, 0x61, 0x6c, 0x69, 0x7a, 0x65, 0x64, 0x2e, 0x68, 0x70, 0x70, 0x00
	.type		__unnamed_1,@object
	.size		__unnamed_1,(.L_0 - __unnamed_1)
__unnamed_1:
        /*0072*/ 	.byte	0x76, 0x6f, 0x69, 0x64, 0x20, 0x63, 0x75, 0x74, 0x6c, 0x61, 0x73, 0x73, 0x3a, 0x3a, 0x67, 0x65
        /* <DEDUP_REMOVED lines=176> */
        /*0b82*/ 	.byte	0x75, 0x74, 0x65, 0x3a, 0x3a, 0x69, 0x64, 0x65, 0x6e, 0x74, 0x69, 0x74, 0x79, 0x5d, 0x00
.L_0:


//--------------------- .nv.shared._ZN7cutlass13device_kernelINS_4gemm6kernel13GemmUniversalIN4cute5tupleIJiiiiEEENS1_10collective13CollectiveMmaINS1_34MainloopSm90TmaGmmaWarpSpecializedILi3ENS5_IJNS4_1CILi1EEESB_SB_EEENS1_35KernelTmaWarpSpecializedCooperativeEEENS5_IJNSA_ILi128EEESF_NSA_ILi64EEEEEENS_10tfloat32_tENS5_IJlSB_lEEESI_SJ_NS4_8TiledMMAINS4_8MMA_AtomIJNS4_4SM904GMMA30MMA_64x128x8_F32TF32TF32_SS_TNILNSN_7ScaleInE1ELSP_1EEEEEENS4_6LayoutINS5_IJNSA_ILi2EEESB_SB_EEENS5_IJSB_NSA_ILi0EEESV_EEEEENS5_IJNS4_10UnderscoreESY_SY_EEEEENS4_13SM90_TMA_LOADENS4_14ComposedLayoutINS4_7SwizzleILi3ELi4ELi3EEENS4_18smem_ptr_flag_bitsILi32EEENSS_INS5_IJNSA_ILi8EEENSA_ILi32EEEEEENS5_IJS18_SB_EEEEEEEvNS4_8identityES11_S1C_vS1D_EENS_8epilogue10collective6detail29Sm90TmaWarpSpecializedAdapterINS1G_15DefaultEpilogueISI_SJ_SJ_NS1F_6thread17LinearCombinationISI_Li1EffLNS1K_9ScaleType4KindE0ELNS_15FloatRoundStyleE2ESI_EENS1_15EpilogueDefaultEEEEEvvEEEEvNT_6ParamsE --------------------------
	.section	.nv.shared._ZN7cutlass13device_kernelINS_4gemm6kernel13GemmUniversalIN4cute5tupleIJiiiiEEENS1_10collective13CollectiveMmaINS1_34MainloopSm90TmaGmmaWarpSpecializedILi3ENS5_IJNS4_1CILi1EEESB_SB_EEENS1_35KernelTmaWarpSpecializedCooperativeEEENS5_IJNSA_ILi128EEESF_NSA_ILi64EEEEEENS_10tfloat32_tENS5_IJlSB_lEEESI_SJ_NS4_8TiledMMAINS4_8MMA_AtomIJNS4_4SM904GMMA30MMA_64x128x8_F32TF32TF32_SS_TNILNSN_7ScaleInE1ELSP_1EEEEEENS4_6LayoutINS5_IJNSA_ILi2EEESB_SB_EEENS5_IJSB_NSA_ILi0EEESV_EEEEENS5_IJNS4_10UnderscoreESY_SY_EEEEENS4_13SM90_TMA_LOADENS4_14ComposedLayoutINS4_7SwizzleILi3ELi4ELi3EEENS4_18smem_ptr_flag_bitsILi32EEENSS_INS5_IJNSA_ILi8EEENSA_ILi32EEEEEENS5_IJS18_SB_EEEEEEEvNS4_8identityES11_S1C_vS1D_EENS_8epilogue10collective6detail29Sm90TmaWarpSpecializedAdapterINS1G_15DefaultEpilogueISI_SJ_SJ_NS1F_6thread17LinearCombinationISI_Li1EffLNS1K_9ScaleType4KindE0ELNS_15FloatRoundStyleE2ESI_EENS1_15EpilogueDefaultEEEEEvvEEEEvNT_6ParamsE,"aw",@nobits
	.sectionflags	@""
	.align	16
	.zero		1024


//--------------------- .nv.shared.reserved.0     --------------------------
	.section	.nv.shared.reserved.0,"aw",@nobits
	.weak		__nv_reservedSMEM_offset_0_alias
	.size		__nv_reservedSMEM_offset_0_alias, 0, 0
	.other		__nv_reservedSMEM_offset_0_alias,@"STO_CUDA_RESERVED_SHARED STV_DEFAULT"
__nv_reservedSMEM_offset_0_alias:
	.zero		0


//--------------------- .nv.global                --------------------------
	.section	.nv.global,"aw",@nobits
.nv.global:
	.type		_ZN39_INTERNAL_d613775d_4_k_cu_d89b2a77_57514cute1_E,@object
	.size		_ZN39_INTERNAL_d613775d_4_k_cu_d89b2a77_57514cute1_E,(_ZN39_INTERNAL_d613775d_4_k_cu_d89b2a77_57514cuda3std3__45__cpo6cbeginE - _ZN39_INTERNAL_d613775d_4_k_cu_d89b2a77_57514cute1_E)
_ZN39_INTERNAL_d613775d_4_k_cu_d89b2a77_57514cute1_E:
	.zero		1
	.type		_ZN39_INTERNAL_d613775d_4_k_cu_d89b2a77_57514cuda3std3__45__cpo6cbeginE,@object
	.size		_ZN39_INTERNAL_d613775d_4_k_cu_d89b2a77_57514cuda3std3__45__cpo6cbeginE,(_ZN39_INTERNAL_d613775d_4_k_cu_d89b2a77_57514cuda3std3__48in_placeE - _ZN39_INTERNAL_d613775d_4_k_cu_d89b2a77_57514cuda3std3__45__cpo6cbeginE)
_ZN39_INTERNAL_d613775d_4_k_cu_d89b2a77_57514cuda3std3__45__cpo6cbeginE:
	.zero		1
	.type		_ZN39_INTERNAL_d613775d_4_k_cu_d89b2a77_57514cuda3std3__48in_placeE,@object
	.size		_ZN39_INTERNAL_d613775d_4_k_cu_d89b2a77_57514cuda3std3__48in_placeE,(_ZN39_INTERNAL_d613775d_4_k_cu_d89b2a77_57514cuda3std6ranges3__45__cpo9iter_moveE - _ZN39_INTERNAL_d613775d_4_k_cu_d89b2a77_57514cuda3std3__48in_placeE)
_ZN39_INTERNAL_d613775d_4_k_cu_d89b2a77_57514cuda3std3__48in_placeE:
	.zero		1
	.type		_ZN39_INTERNAL_d613775d_4_k_cu_d89b2a77_57514cuda3std6ranges3__45__cpo9iter_moveE,@object
	.size		_ZN39_INTERNAL_d613775d_4_k_cu_d89b2a77_57514cuda3std6ranges3__45__cpo9iter_moveE,(_ZN39_INTERNAL_d613775d_4_k_cu_d89b2a77_57514cuda3std3__45__cpo5beginE - _ZN39_INTERNAL_d613775d_4_k_cu_d89b2a77_57514cuda3std6ranges3__45__cpo9iter_moveE)
_ZN39_INTERNAL_d613775d_4_k_cu_d89b2a77_57514cuda3std6ranges3__45__cpo9iter_moveE:
	.zero		1
	.type		_ZN39_INTERNAL_d613775d_4_k_cu_d89b2a77_57514cuda3std3__45__cpo5beginE,@object
	.size		_ZN39_INTERNAL_d613775d_4_k_cu_d89b2a77_57514cuda3std3__45__cpo5beginE,(_ZN39_INTERNAL_d613775d_4_k_cu_d89b2a77_57514cuda3std3__441_GLOBAL__N__d613775d_4_k_cu_d89b2a77_57516ignoreE - _ZN39_INTERNAL_d613775d_4_k_cu_d89b2a77_57514cuda3std3__45__cpo5beginE)
_ZN39_INTERNAL_d613775d_4_k_cu_d89b2a77_57514cuda3std3__45__cpo5beginE:
	.zero		1
	.type		_ZN39_INTERNAL_d613775d_4_k_cu_d89b2a77_57514cuda3std3__441_GLOBAL__N__d613775d_4_k_cu_d89b2a77_57516ignoreE,@object
	.size		_ZN39_INTERNAL_d613775d_4_k_cu_d89b2a77_57514cuda3std3__441_GLOBAL__N__d613775d_4_k_cu_d89b2a77_57516ignoreE,(_ZN39_INTERNAL_d613775d_4_k_cu_d89b2a77_57514cute7productE - _ZN39_INTERNAL_d613775d_4_k_cu_d89b2a77_57514cuda3std3__441_GLOBAL__N__d613775d_4_k_cu_d89b2a77_57516ignoreE)
_ZN39_INTERNAL_d613775d_4_k_cu_d89b2a77_57514cuda3std3__441_GLOBAL__N__d613775d_4_k_cu_d89b2a77_57516ignoreE:
	.zero		1
	.type		_ZN39_INTERNAL_d613775d_4_k_cu_d89b2a77_57514cute7productE,@object
	.size		_ZN39_INTERNAL_d613775d_4_k_cu_d89b2a77_57514cute7productE,(_ZN39_INTERNAL_d613775d_4_k_cu_d89b2a77_57514cuda3std3__45__cpo3endE - _ZN39_INTERNAL_d613775d_4_k_cu_d89b2a77_57514cute7productE)
_ZN39_INTERNAL_d613775d_4_k_cu_d89b2a77_57514cute7productE:
	.zero		1
	.type		_ZN39_INTERNAL_d613775d_4_k_cu_d89b2a77_57514cuda3std3__45__cpo3endE,@object
	.size		_ZN39_INTERNAL_d613775d_4_k_cu_d89b2a77_57514cuda3std3__45__cpo3endE,(_ZN39_INTERNAL_d613775d_4_k_cu_d89b2a77_57514cuda3std3__419piecewise_constructE - _ZN39_INTERNAL_d613775d_4_k_cu_d89b2a77_57514cuda3std3__45__cpo3endE)
_ZN39_INTERNAL_d613775d_4_k_cu_d89b2a77_57514cuda3std3__45__cpo3endE:
	.zero		1
	.type		_ZN39_INTERNAL_d613775d_4_k_cu_d89b2a77_57514cuda3std3__419piecewise_constructE,@object
	.size		_ZN39_INTERNAL_d613775d_4_k_cu_d89b2a77_57514cuda3std3__419piecewise_constructE,(_ZN39_INTERNAL_d613775d_4_k_cu_d89b2a77_57514cuda3std3__45__cpo4cendE - _ZN39_INTERNAL_d613775d_4_k_cu_d89b2a77_57514cuda3std3__419piecewise_constructE)
_ZN39_INTERNAL_d613775d_4_k_cu_d89b2a77_57514cuda3std3__419piecewise_constructE:
	.zero		1
	.type		_ZN39_INTERNAL_d613775d_4_k_cu_d89b2a77_57514cuda3std3__45__cpo4cendE,@object
	.size		_ZN39_INTERNAL_d613775d_4_k_cu_d89b2a77_57514cuda3std3__45__cpo4cendE,(_ZN39_INTERNAL_d613775d_4_k_cu_d89b2a77_57514cuda3std6ranges3__45__cpo4swapE - _ZN39_INTERNAL_d613775d_4_k_cu_d89b2a77_57514cuda3std3__45__cpo4cendE)
_ZN39_INTERNAL_d613775d_4_k_cu_d89b2a77_57514cuda3std3__45__cpo4cendE:
	.zero		1
	.type		_ZN39_INTERNAL_d613775d_4_k_cu_d89b2a77_57514cuda3std6ranges3__45__cpo4swapE,@object
	.size		_ZN39_INTERNAL_d613775d_4_k_cu_d89b2a77_57514cuda3std6ranges3__45__cpo4swapE,(.L_8 - _ZN39_INTERNAL_d613775d_4_k_cu_d89b2a77_57514cuda3std6ranges3__45__cpo4swapE)
_ZN39_INTERNAL_d613775d_4_k_cu_d89b2a77_57514cuda3std6ranges3__45__cpo4swapE:
	.zero		1
.L_8:


//--------------------- .nv.constant0._ZN7cutlass13device_kernelINS_4gemm6kernel13GemmUniversalIN4cute5tupleIJiiiiEEENS1_10collective13CollectiveMmaINS1_34MainloopSm90TmaGmmaWarpSpecializedILi3ENS5_IJNS4_1CILi1EEESB_SB_EEENS1_35KernelTmaWarpSpecializedCooperativeEEENS5_IJNSA_ILi128EEESF_NSA_ILi64EEEEEENS_10tfloat32_tENS5_IJlSB_lEEESI_SJ_NS4_8TiledMMAINS4_8MMA_AtomIJNS4_4SM904GMMA30MMA_64x128x8_F32TF32TF32_SS_TNILNSN_7ScaleInE1ELSP_1EEEEEENS4_6LayoutINS5_IJNSA_ILi2EEESB_SB_EEENS5_IJSB_NSA_ILi0EEESV_EEEEENS5_IJNS4_10UnderscoreESY_SY_EEEEENS4_13SM90_TMA_LOADENS4_14ComposedLayoutINS4_7SwizzleILi3ELi4ELi3EEENS4_18smem_ptr_flag_bitsILi32EEENSS_INS5_IJNSA_ILi8EEENSA_ILi32EEEEEENS5_IJS18_SB_EEEEEEEvNS4_8identityES11_S1C_vS1D_EENS_8epilogue10collective6detail29Sm90TmaWarpSpecializedAdapterINS1G_15DefaultEpilogueISI_SJ_SJ_NS1F_6thread17LinearCombinationISI_Li1EffLNS1K_9ScaleType4KindE0ELNS_15FloatRoundStyleE2ESI_EENS1_15EpilogueDefaultEEEEEvvEEEEvNT_6ParamsE --------------------------
	.section	.nv.constant0._ZN7cutlass13device_kernelINS_4gemm6kernel13GemmUniversalIN4cute5tupleIJiiiiEEENS1_10collective13CollectiveMmaINS1_34MainloopSm90TmaGmmaWarpSpecializedILi3ENS5_IJNS4_1CILi1EEESB_SB_EEENS1_35KernelTmaWarpSpecializedCooperativeEEENS5_IJNSA_ILi128EEESF_NSA_ILi64EEEEEENS_10tfloat32_tENS5_IJlSB_lEEESI_SJ_NS4_8TiledMMAINS4_8MMA_AtomIJNS4_4SM904GMMA30MMA_64x128x8_F32TF32TF32_SS_TNILNSN_7ScaleInE1ELSP_1EEEEEENS4_6LayoutINS5_IJNSA_ILi2EEESB_SB_EEENS5_IJSB_NSA_ILi0EEESV_EEEEENS5_IJNS4_10UnderscoreESY_SY_EEEEENS4_13SM90_TMA_LOADENS4_14ComposedLayoutINS4_7SwizzleILi3ELi4ELi3EEENS4_18smem_ptr_flag_bitsILi32EEENSS_INS5_IJNSA_ILi8EEENSA_ILi32EEEEEENS5_IJS18_SB_EEEEEEEvNS4_8identityES11_S1C_vS1D_EENS_8epilogue10collective6detail29Sm90TmaWarpSpecializedAdapterINS1G_15DefaultEpilogueISI_SJ_SJ_NS1F_6thread17LinearCombinationISI_Li1EffLNS1K_9ScaleType4KindE0ELNS_15FloatRoundStyleE2ESI_EENS1_15EpilogueDefaultEEEEEvvEEEEvNT_6ParamsE,"a",@progbits
	.sectionflags	@""
	.align	4
.nv.constant0._ZN7cutlass13device_kernelINS_4gemm6kernel13GemmUniversalIN4cute5tupleIJiiiiEEENS1_10collective13CollectiveMmaINS1_34MainloopSm90TmaGmmaWarpSpecializedILi3ENS5_IJNS4_1CILi1EEESB_SB_EEENS1_35KernelTmaWarpSpecializedCooperativeEEENS5_IJNSA_ILi128EEESF_NSA_ILi64EEEEEENS_10tfloat32_tENS5_IJlSB_lEEESI_SJ_NS4_8TiledMMAINS4_8MMA_AtomIJNS4_4SM904GMMA30MMA_64x128x8_F32TF32TF32_SS_TNILNSN_7ScaleInE1ELSP_1EEEEEENS4_6LayoutINS5_IJNSA_ILi2EEESB_SB_EEENS5_IJSB_NSA_ILi0EEESV_EEEEENS5_IJNS4_10UnderscoreESY_SY_EEEEENS4_13SM90_TMA_LOADENS4_14ComposedLayoutINS4_7SwizzleILi3ELi4ELi3EEENS4_18smem_ptr_flag_bitsILi32EEENSS_INS5_IJNSA_ILi8EEENSA_ILi32EEEEEENS5_IJS18_SB_EEEEEEEvNS4_8identityES11_S1C_vS1D_EENS_8epilogue10collective6detail29Sm90TmaWarpSpecializedAdapterINS1G_15DefaultEpilogueISI_SJ_SJ_NS1F_6thread17LinearCombinationISI_Li1EffLNS1K_9ScaleType4KindE0ELNS_15FloatRoundStyleE2ESI_EENS1_15EpilogueDefaultEEEEEvvEEEEvNT_6ParamsE:
	.zero		1664


//--------------------- SYMBOLS --------------------------

	.type		.nv.reservedSmem.offset0,@object
	.size		.nv.reservedSmem.offset0,0x4
	.type		__assertfail,@function
